//
// Generated by NVIDIA NVVM Compiler
//
// Compiler Build ID: CL-36424714
// Cuda compilation tools, release 13.0, V13.0.88
// Based on NVVM 20.0.0
//

.version 9.0
.target sm_100
.address_size 64

	// .globl	adder
.const .align 4 .u32 arrSize;
.global .align 4 .b8 __cudart_i2opi_f[24] = {65, 144, 67, 60, 153, 149, 98, 219, 192, 221, 52, 245, 209, 87, 39, 252, 41, 21, 68, 78, 110, 131, 249, 162};

.visible .entry adder(
	.param .u64 .ptr .align 1 adder_param_0,
	.param .u64 .ptr .align 1 adder_param_1,
	.param .u64 .ptr .align 1 adder_param_2
)
{
	.reg .b32 	%r<11>;
	.reg .b64 	%rd<11>;

	ld.param.u64 	%rd1, [adder_param_0];
	ld.param.u64 	%rd2, [adder_param_1];
	ld.param.u64 	%rd3, [adder_param_2];
	cvta.to.global.u64 	%rd4, %rd3;
	cvta.to.global.u64 	%rd5, %rd2;
	cvta.to.global.u64 	%rd6, %rd1;
	mov.u32 	%r1, %ctaid.x;
	mov.u32 	%r2, %ntid.x;
	mov.u32 	%r3, %tid.x;
	mad.lo.s32 	%r4, %r1, %r2, %r3;
	ld.const.u32 	%r5, [arrSize];
	add.s32 	%r6, %r5, -1;
	min.s32 	%r7, %r4, %r6;
	mul.wide.s32 	%rd7, %r7, 4;
	add.s64 	%rd8, %rd6, %rd7;
	ld.global.u32 	%r8, [%rd8];
	add.s64 	%rd9, %rd5, %rd7;
	ld.global.u32 	%r9, [%rd9];
	add.s32 	%r10, %r9, %r8;
	add.s64 	%rd10, %rd4, %rd7;
	st.global.u32 	[%rd10], %r10;
	ret;

}
	// .globl	resize
.visible .entry resize(
	.param .u64 .ptr .align 1 resize_param_0,
	.param .u32 resize_param_1,
	.param .u32 resize_param_2,
	.param .u32 resize_param_3,
	.param .u32 resize_param_4,
	.param .u32 resize_param_5,
	.param .u64 .ptr .align 1 resize_param_6
)
{
	.local .align 16 .b8 	__local_depot1[48];
	.reg .b64 	%SP;
	.reg .b64 	%SPL;
	.reg .pred 	%p<72>;
	.reg .b16 	%rs<32>;
	.reg .b32 	%r<295>;
	.reg .b32 	%f<327>;
	.reg .b64 	%rd<133>;
	.reg .b64 	%fd<9>;

	mov.u64 	%SPL, __local_depot1;
	ld.param.u64 	%rd39, [resize_param_0];
	ld.param.u32 	%r110, [resize_param_1];
	ld.param.u32 	%r111, [resize_param_2];
	ld.param.u32 	%r112, [resize_param_3];
	ld.param.u32 	%r113, [resize_param_4];
	ld.param.u32 	%r114, [resize_param_5];
	ld.param.u64 	%rd40, [resize_param_6];
	cvta.to.global.u64 	%rd1, %rd39;
	cvta.to.global.u64 	%rd2, %rd40;
	add.u64 	%rd3, %SPL, 0;
	add.u64 	%rd4, %SPL, 0;
	add.u64 	%rd5, %SPL, 0;
	add.u64 	%rd6, %SPL, 0;
	add.u64 	%rd7, %SPL, 32;
	mov.u32 	%r115, %ctaid.x;
	mov.u32 	%r116, %ntid.x;
	mov.u32 	%r117, %tid.x;
	mad.lo.s32 	%r118, %r115, %r116, %r117;
	mad.lo.s32 	%r119, %r114, %r113, -1;
	min.u32 	%r120, %r118, %r119;
	cvt.rn.f32.s32 	%f33, %r113;
	cvt.rn.f32.s32 	%f34, %r110;
	div.rn.f32 	%f35, %f33, %f34;
	cvt.rn.f32.s32 	%f36, %r114;
	cvt.rn.f32.s32 	%f37, %r111;
	div.rn.f32 	%f38, %f36, %f37;
	div.s32 	%r121, %r120, %r113;
	mul.lo.s32 	%r122, %r121, %r113;
	sub.s32 	%r123, %r120, %r122;
	cvt.rn.f32.s32 	%f39, %r123;
	add.f32 	%f40, %f39, 0f3F000000;
	div.rn.f32 	%f1, %f40, %f35;
	cvt.rn.f32.s32 	%f41, %r121;
	add.f32 	%f42, %f41, 0f3F000000;
	div.rn.f32 	%f2, %f42, %f38;
	cvt.rmi.f32.f32 	%f43, %f1;
	cvt.rzi.s32.f32 	%r124, %f43;
	cvt.rmi.f32.f32 	%f44, %f2;
	cvt.rzi.s32.f32 	%r125, %f44;
	max.s32 	%r126, %r124, 4;
	add.s32 	%r1, %r126, -4;
	max.s32 	%r127, %r124, -4;
	add.s32 	%r128, %r127, 4;
	min.s32 	%r2, %r128, %r110;
	max.s32 	%r129, %r125, 4;
	add.s32 	%r3, %r129, -4;
	max.s32 	%r130, %r125, -4;
	add.s32 	%r131, %r130, 4;
	min.s32 	%r4, %r131, %r111;
	mul.lo.s32 	%r132, %r120, %r112;
	cvt.s64.s32 	%rd8, %r132;
	setp.lt.s32 	%p4, %r112, 1;
	@%p4 bra 	$L__BB1_13;
	and.b32  	%r5, %r112, 15;
	setp.lt.u32 	%p5, %r112, 16;
	mov.b32 	%r262, 0;
	@%p5 bra 	$L__BB1_4;
	and.b32  	%r262, %r112, 2147483632;
	mov.b32 	%r267, 0;
$L__BB1_3:
	.pragma "nounroll";
	mul.wide.u32 	%rd46, %r267, 4;
	add.s64 	%rd47, %rd7, %rd46;
	mov.f32 	%f45, 0f00000000;
	st.local.v4.f32 	[%rd47], {%f45, %f45, %f45, %f45};
	st.local.v4.f32 	[%rd47+16], {%f45, %f45, %f45, %f45};
	st.local.v4.f32 	[%rd47+32], {%f45, %f45, %f45, %f45};
	st.local.v4.f32 	[%rd47+48], {%f45, %f45, %f45, %f45};
	add.s32 	%r267, %r267, 16;
	setp.eq.s32 	%p6, %r267, %r262;
	@%p6 bra 	$L__BB1_4;
	bra.uni 	$L__BB1_3;
$L__BB1_4:
	setp.eq.s32 	%p7, %r5, 0;
	@%p7 bra 	$L__BB1_13;
	and.b32  	%r8, %r112, 7;
	setp.lt.u32 	%p8, %r5, 8;
	@%p8 bra 	$L__BB1_7;
	mul.wide.u32 	%rd48, %r262, 4;
	add.s64 	%rd49, %rd7, %rd48;
	mov.b32 	%r135, 0;
	st.local.u32 	[%rd49], %r135;
	st.local.u32 	[%rd49+4], %r135;
	st.local.u32 	[%rd49+8], %r135;
	st.local.u32 	[%rd49+12], %r135;
	st.local.u32 	[%rd49+16], %r135;
	st.local.u32 	[%rd49+20], %r135;
	st.local.u32 	[%rd49+24], %r135;
	st.local.u32 	[%rd49+28], %r135;
	add.s32 	%r262, %r262, 8;
$L__BB1_7:
	setp.eq.s32 	%p9, %r8, 0;
	@%p9 bra 	$L__BB1_13;
	and.b32  	%r11, %r112, 3;
	setp.lt.u32 	%p10, %r8, 4;
	@%p10 bra 	$L__BB1_10;
	mul.wide.u32 	%rd50, %r262, 4;
	add.s64 	%rd51, %rd7, %rd50;
	mov.b32 	%r136, 0;
	st.local.u32 	[%rd51], %r136;
	st.local.u32 	[%rd51+4], %r136;
	st.local.u32 	[%rd51+8], %r136;
	st.local.u32 	[%rd51+12], %r136;
	add.s32 	%r262, %r262, 4;
$L__BB1_10:
	setp.eq.s32 	%p11, %r11, 0;
	@%p11 bra 	$L__BB1_13;
	mov.b32 	%r266, 0;
$L__BB1_12:
	.pragma "nounroll";
	mul.wide.u32 	%rd52, %r262, 4;
	add.s64 	%rd53, %rd7, %rd52;
	mov.b32 	%r138, 0;
	st.local.u32 	[%rd53], %r138;
	add.s32 	%r262, %r262, 1;
	add.s32 	%r266, %r266, 1;
	setp.ne.s32 	%p12, %r266, %r11;
	@%p12 bra 	$L__BB1_12;
$L__BB1_13:
	setp.ge.s32 	%p13, %r3, %r4;
	@%p13 bra 	$L__BB1_22;
	and.b32  	%r18, %r112, 15;
	and.b32  	%r19, %r112, 7;
	and.b32  	%r20, %r112, 2147483632;
	and.b32  	%r21, %r112, 3;
	min.s32 	%r268, %r3, %r111;
	min.s32 	%r23, %r1, %r110;
$L__BB1_15:
	setp.ge.s32 	%p14, %r1, %r2;
	@%p14 bra 	$L__BB1_79;
	mul.lo.s32 	%r27, %r268, %r110;
	cvt.rn.f32.s32 	%f46, %r268;
	sub.f32 	%f47, %f2, %f46;
	abs.f32 	%f48, %f47;
	setp.lt.f32 	%p15, %f48, 0f358637BD;
	setp.gt.f32 	%p16, %f48, 0f40400000;
	mul.f32 	%f3, %f47, 0f40490FDB;
	mul.f32 	%f49, %f3, 0f3F22F983;
	cvt.rni.s32.f32 	%r139, %f49;
	cvt.rn.f32.s32 	%f50, %r139;
	fma.rn.f32 	%f51, %f50, 0fBFC90FDA, %f3;
	fma.rn.f32 	%f52, %f50, 0fB3A22168, %f51;
	fma.rn.f32 	%f53, %f50, 0fA7C234C5, %f52;
	abs.f32 	%f54, %f3;
	setp.ltu.f32 	%p17, %f54, 0f47CE4780;
	setp.eq.f32 	%p18, %f54, 0f7F800000;
	mov.b32 	%r28, %f3;
	shr.u32 	%r140, %r28, 23;
	and.b32  	%r141, %r140, 224;
	add.s32 	%r142, %r141, -128;
	shl.b32 	%r143, %r28, 8;
	or.b32  	%r29, %r143, -2147483648;
	shr.u32 	%r144, %r142, 5;
	and.b32  	%r30, %r140, 31;
	mul.wide.u32 	%rd54, %r144, 4;
	sub.s64 	%rd9, %rd4, %rd54;
	mov.f32 	%f55, 0f00000000;
	mul.rn.f32 	%f56, %f3, %f55;
	div.rn.f32 	%f57, %f47, 0f40400000;
	mul.f32 	%f4, %f57, 0f40490FDB;
	mul.f32 	%f58, %f4, 0f3F22F983;
	cvt.rni.s32.f32 	%r145, %f58;
	cvt.rn.f32.s32 	%f59, %r145;
	fma.rn.f32 	%f60, %f59, 0fBFC90FDA, %f4;
	fma.rn.f32 	%f61, %f59, 0fB3A22168, %f60;
	fma.rn.f32 	%f62, %f59, 0fA7C234C5, %f61;
	abs.f32 	%f63, %f4;
	setp.ltu.f32 	%p19, %f63, 0f47CE4780;
	setp.eq.f32 	%p20, %f63, 0f7F800000;
	mov.b32 	%r31, %f4;
	shr.u32 	%r146, %r31, 23;
	and.b32  	%r147, %r146, 224;
	add.s32 	%r148, %r147, -128;
	shl.b32 	%r149, %r31, 8;
	or.b32  	%r32, %r149, -2147483648;
	shr.u32 	%r150, %r148, 5;
	and.b32  	%r33, %r146, 31;
	mul.wide.u32 	%rd55, %r150, 4;
	sub.s64 	%rd10, %rd3, %rd55;
	mul.rn.f32 	%f64, %f4, %f55;
	or.pred  	%p1, %p15, %p16;
	selp.f32 	%f5, 0f3F800000, 0f00000000, %p15;
	or.pred  	%p2, %p17, %p18;
	selp.b32 	%r34, %r139, 0, %p17;
	selp.f32 	%f6, %f53, %f56, %p17;
	or.pred  	%p3, %p19, %p20;
	selp.b32 	%r35, %r145, 0, %p19;
	selp.f32 	%f7, %f62, %f64, %p19;
	mov.u32 	%r269, %r23;
$L__BB1_17:
	add.s32 	%r151, %r269, %r27;
	mul.lo.s32 	%r40, %r151, %r112;
	cvt.rn.f32.s32 	%f66, %r269;
	sub.f32 	%f8, %f1, %f66;
	abs.f32 	%f9, %f8;
	setp.lt.f32 	%p21, %f9, 0f358637BD;
	mov.f32 	%f323, 0f3F800000;
	@%p21 bra 	$L__BB1_50;
	setp.gt.f32 	%p22, %f9, 0f40400000;
	mov.f32 	%f323, 0f00000000;
	@%p22 bra 	$L__BB1_50;
	mul.f32 	%f10, %f8, 0f40490FDB;
	mul.f32 	%f68, %f10, 0f3F22F983;
	cvt.rni.s32.f32 	%r273, %f68;
	cvt.rn.f32.s32 	%f69, %r273;
	fma.rn.f32 	%f70, %f69, 0fBFC90FDA, %f10;
	fma.rn.f32 	%f71, %f69, 0fB3A22168, %f70;
	fma.rn.f32 	%f321, %f69, 0fA7C234C5, %f71;
	abs.f32 	%f12, %f10;
	setp.ltu.f32 	%p23, %f12, 0f47CE4780;
	@%p23 bra 	$L__BB1_41;
	setp.neu.f32 	%p24, %f12, 0f7F800000;
	@%p24 bra 	$L__BB1_36;
	mov.f32 	%f74, 0f00000000;
	mul.rn.f32 	%f321, %f10, %f74;
	mov.b32 	%r273, 0;
	bra.uni 	$L__BB1_41;
$L__BB1_22:
	setp.lt.s32 	%p63, %r112, 1;
	@%p63 bra 	$L__BB1_35;
	and.b32  	%r36, %r112, 15;
	setp.lt.u32 	%p64, %r112, 16;
	mov.b32 	%r291, 0;
	@%p64 bra 	$L__BB1_26;
	and.b32  	%r291, %r112, 2147483632;
	neg.s32 	%r290, %r291;
	add.s64 	%rd130, %rd7, 32;
	add.s64 	%rd109, %rd8, %rd2;
	add.s64 	%rd129, %rd109, 7;
$L__BB1_25:
	.pragma "nounroll";
	ld.local.v4.f32 	{%f234, %f235, %f236, %f237}, [%rd130+-32];
	max.f32 	%f238, %f234, 0f00000000;
	min.f32 	%f239, %f238, 0f437F0000;
	cvt.rzi.u32.f32 	%r233, %f239;
	st.global.u8 	[%rd129+-7], %r233;
	max.f32 	%f240, %f235, 0f00000000;
	min.f32 	%f241, %f240, 0f437F0000;
	cvt.rzi.u32.f32 	%r234, %f241;
	st.global.u8 	[%rd129+-6], %r234;
	max.f32 	%f242, %f236, 0f00000000;
	min.f32 	%f243, %f242, 0f437F0000;
	cvt.rzi.u32.f32 	%r235, %f243;
	st.global.u8 	[%rd129+-5], %r235;
	max.f32 	%f244, %f237, 0f00000000;
	min.f32 	%f245, %f244, 0f437F0000;
	cvt.rzi.u32.f32 	%r236, %f245;
	st.global.u8 	[%rd129+-4], %r236;
	ld.local.v4.f32 	{%f246, %f247, %f248, %f249}, [%rd130+-16];
	max.f32 	%f250, %f246, 0f00000000;
	min.f32 	%f251, %f250, 0f437F0000;
	cvt.rzi.u32.f32 	%r237, %f251;
	st.global.u8 	[%rd129+-3], %r237;
	max.f32 	%f252, %f247, 0f00000000;
	min.f32 	%f253, %f252, 0f437F0000;
	cvt.rzi.u32.f32 	%r238, %f253;
	st.global.u8 	[%rd129+-2], %r238;
	max.f32 	%f254, %f248, 0f00000000;
	min.f32 	%f255, %f254, 0f437F0000;
	cvt.rzi.u32.f32 	%r239, %f255;
	st.global.u8 	[%rd129+-1], %r239;
	max.f32 	%f256, %f249, 0f00000000;
	min.f32 	%f257, %f256, 0f437F0000;
	cvt.rzi.u32.f32 	%r240, %f257;
	st.global.u8 	[%rd129], %r240;
	ld.local.v4.f32 	{%f258, %f259, %f260, %f261}, [%rd130];
	max.f32 	%f262, %f258, 0f00000000;
	min.f32 	%f263, %f262, 0f437F0000;
	cvt.rzi.u32.f32 	%r241, %f263;
	st.global.u8 	[%rd129+1], %r241;
	max.f32 	%f264, %f259, 0f00000000;
	min.f32 	%f265, %f264, 0f437F0000;
	cvt.rzi.u32.f32 	%r242, %f265;
	st.global.u8 	[%rd129+2], %r242;
	max.f32 	%f266, %f260, 0f00000000;
	min.f32 	%f267, %f266, 0f437F0000;
	cvt.rzi.u32.f32 	%r243, %f267;
	st.global.u8 	[%rd129+3], %r243;
	max.f32 	%f268, %f261, 0f00000000;
	min.f32 	%f269, %f268, 0f437F0000;
	cvt.rzi.u32.f32 	%r244, %f269;
	st.global.u8 	[%rd129+4], %r244;
	ld.local.v4.f32 	{%f270, %f271, %f272, %f273}, [%rd130+16];
	max.f32 	%f274, %f270, 0f00000000;
	min.f32 	%f275, %f274, 0f437F0000;
	cvt.rzi.u32.f32 	%r245, %f275;
	st.global.u8 	[%rd129+5], %r245;
	max.f32 	%f276, %f271, 0f00000000;
	min.f32 	%f277, %f276, 0f437F0000;
	cvt.rzi.u32.f32 	%r246, %f277;
	st.global.u8 	[%rd129+6], %r246;
	max.f32 	%f278, %f272, 0f00000000;
	min.f32 	%f279, %f278, 0f437F0000;
	cvt.rzi.u32.f32 	%r247, %f279;
	st.global.u8 	[%rd129+7], %r247;
	max.f32 	%f280, %f273, 0f00000000;
	min.f32 	%f281, %f280, 0f437F0000;
	cvt.rzi.u32.f32 	%r248, %f281;
	st.global.u8 	[%rd129+8], %r248;
	add.s32 	%r290, %r290, 16;
	add.s64 	%rd130, %rd130, 64;
	add.s64 	%rd129, %rd129, 16;
	setp.ne.s32 	%p65, %r290, 0;
	@%p65 bra 	$L__BB1_25;
$L__BB1_26:
	setp.eq.s32 	%p66, %r36, 0;
	@%p66 bra 	$L__BB1_35;
	and.b32  	%r101, %r112, 7;
	setp.lt.u32 	%p67, %r36, 8;
	@%p67 bra 	$L__BB1_29;
	cvt.u64.u32 	%rd110, %r291;
	mul.wide.u32 	%rd111, %r291, 4;
	add.s64 	%rd112, %rd7, %rd111;
	ld.local.f32 	%f282, [%rd112];
	max.f32 	%f283, %f282, 0f00000000;
	min.f32 	%f284, %f283, 0f437F0000;
	cvt.rzi.u32.f32 	%r249, %f284;
	add.s64 	%rd113, %rd110, %rd8;
	add.s64 	%rd114, %rd2, %rd113;
	st.global.u8 	[%rd114], %r249;
	ld.local.f32 	%f285, [%rd112+4];
	max.f32 	%f286, %f285, 0f00000000;
	min.f32 	%f287, %f286, 0f437F0000;
	cvt.rzi.u32.f32 	%r250, %f287;
	st.global.u8 	[%rd114+1], %r250;
	ld.local.f32 	%f288, [%rd112+8];
	max.f32 	%f289, %f288, 0f00000000;
	min.f32 	%f290, %f289, 0f437F0000;
	cvt.rzi.u32.f32 	%r251, %f290;
	st.global.u8 	[%rd114+2], %r251;
	ld.local.f32 	%f291, [%rd112+12];
	max.f32 	%f292, %f291, 0f00000000;
	min.f32 	%f293, %f292, 0f437F0000;
	cvt.rzi.u32.f32 	%r252, %f293;
	st.global.u8 	[%rd114+3], %r252;
	ld.local.f32 	%f294, [%rd112+16];
	max.f32 	%f295, %f294, 0f00000000;
	min.f32 	%f296, %f295, 0f437F0000;
	cvt.rzi.u32.f32 	%r253, %f296;
	st.global.u8 	[%rd114+4], %r253;
	ld.local.f32 	%f297, [%rd112+20];
	max.f32 	%f298, %f297, 0f00000000;
	min.f32 	%f299, %f298, 0f437F0000;
	cvt.rzi.u32.f32 	%r254, %f299;
	st.global.u8 	[%rd114+5], %r254;
	ld.local.f32 	%f300, [%rd112+24];
	max.f32 	%f301, %f300, 0f00000000;
	min.f32 	%f302, %f301, 0f437F0000;
	cvt.rzi.u32.f32 	%r255, %f302;
	st.global.u8 	[%rd114+6], %r255;
	ld.local.f32 	%f303, [%rd112+28];
	max.f32 	%f304, %f303, 0f00000000;
	min.f32 	%f305, %f304, 0f437F0000;
	cvt.rzi.u32.f32 	%r256, %f305;
	st.global.u8 	[%rd114+7], %r256;
	add.s32 	%r291, %r291, 8;
$L__BB1_29:
	setp.eq.s32 	%p68, %r101, 0;
	@%p68 bra 	$L__BB1_35;
	and.b32  	%r104, %r112, 3;
	setp.lt.u32 	%p69, %r101, 4;
	@%p69 bra 	$L__BB1_32;
	cvt.u64.u32 	%rd115, %r291;
	mul.wide.u32 	%rd116, %r291, 4;
	add.s64 	%rd117, %rd7, %rd116;
	ld.local.f32 	%f306, [%rd117];
	max.f32 	%f307, %f306, 0f00000000;
	min.f32 	%f308, %f307, 0f437F0000;
	cvt.rzi.u32.f32 	%r257, %f308;
	add.s64 	%rd118, %rd115, %rd8;
	add.s64 	%rd119, %rd2, %rd118;
	st.global.u8 	[%rd119], %r257;
	ld.local.f32 	%f309, [%rd117+4];
	max.f32 	%f310, %f309, 0f00000000;
	min.f32 	%f311, %f310, 0f437F0000;
	cvt.rzi.u32.f32 	%r258, %f311;
	st.global.u8 	[%rd119+1], %r258;
	ld.local.f32 	%f312, [%rd117+8];
	max.f32 	%f313, %f312, 0f00000000;
	min.f32 	%f314, %f313, 0f437F0000;
	cvt.rzi.u32.f32 	%r259, %f314;
	st.global.u8 	[%rd119+2], %r259;
	ld.local.f32 	%f315, [%rd117+12];
	max.f32 	%f316, %f315, 0f00000000;
	min.f32 	%f317, %f316, 0f437F0000;
	cvt.rzi.u32.f32 	%r260, %f317;
	st.global.u8 	[%rd119+3], %r260;
	add.s32 	%r291, %r291, 4;
$L__BB1_32:
	setp.eq.s32 	%p70, %r104, 0;
	@%p70 bra 	$L__BB1_35;
	cvt.u64.u32 	%rd120, %r291;
	add.s64 	%rd121, %rd8, %rd120;
	add.s64 	%rd132, %rd2, %rd121;
	mul.wide.u32 	%rd122, %r291, 4;
	add.s64 	%rd131, %rd7, %rd122;
	neg.s32 	%r294, %r104;
$L__BB1_34:
	.pragma "nounroll";
	ld.local.f32 	%f318, [%rd131];
	max.f32 	%f319, %f318, 0f00000000;
	min.f32 	%f320, %f319, 0f437F0000;
	cvt.rzi.u32.f32 	%r261, %f320;
	st.global.u8 	[%rd132], %r261;
	add.s64 	%rd132, %rd132, 1;
	add.s64 	%rd131, %rd131, 4;
	add.s32 	%r294, %r294, 1;
	setp.ne.s32 	%p71, %r294, 0;
	@%p71 bra 	$L__BB1_34;
$L__BB1_35:
	ret;
$L__BB1_36:
	mov.b32 	%r42, %f10;
	shl.b32 	%r153, %r42, 8;
	or.b32  	%r43, %r153, -2147483648;
	mov.b64 	%rd125, 0;
	mov.b32 	%r270, 0;
	mov.u64 	%rd123, __cudart_i2opi_f;
	mov.u64 	%rd124, %rd6;
$L__BB1_37:
	.pragma "nounroll";
	ld.global.nc.u32 	%r154, [%rd123];
	mad.wide.u32 	%rd58, %r154, %r43, %rd125;
	shr.u64 	%rd125, %rd58, 32;
	st.local.u32 	[%rd124], %rd58;
	add.s32 	%r270, %r270, 1;
	add.s64 	%rd124, %rd124, 4;
	add.s64 	%rd123, %rd123, 4;
	setp.ne.s32 	%p25, %r270, 6;
	@%p25 bra 	$L__BB1_37;
	shr.u32 	%r155, %r42, 23;
	st.local.u32 	[%rd6+24], %rd125;
	and.b32  	%r46, %r155, 31;
	and.b32  	%r156, %r155, 224;
	add.s32 	%r157, %r156, -128;
	shr.u32 	%r158, %r157, 5;
	mul.wide.u32 	%rd59, %r158, 4;
	sub.s64 	%rd19, %rd6, %rd59;
	ld.local.u32 	%r271, [%rd19+24];
	ld.local.u32 	%r272, [%rd19+20];
	setp.eq.s32 	%p26, %r46, 0;
	@%p26 bra 	$L__BB1_40;
	shf.l.wrap.b32 	%r271, %r272, %r271, %r46;
	ld.local.u32 	%r159, [%rd19+16];
	shf.l.wrap.b32 	%r272, %r159, %r272, %r46;
$L__BB1_40:
	shr.u32 	%r160, %r271, 30;
	shf.l.wrap.b32 	%r161, %r272, %r271, 2;
	shl.b32 	%r162, %r272, 2;
	shr.u32 	%r163, %r161, 31;
	add.s32 	%r164, %r163, %r160;
	neg.s32 	%r165, %r164;
	setp.lt.s32 	%p27, %r42, 0;
	selp.b32 	%r273, %r165, %r164, %p27;
	xor.b32  	%r166, %r161, %r42;
	shr.s32 	%r167, %r161, 31;
	xor.b32  	%r168, %r167, %r161;
	xor.b32  	%r169, %r167, %r162;
	cvt.u64.u32 	%rd60, %r168;
	shl.b64 	%rd61, %rd60, 32;
	cvt.u64.u32 	%rd62, %r169;
	or.b64  	%rd63, %rd61, %rd62;
	cvt.rn.f64.s64 	%fd1, %rd63;
	mul.f64 	%fd2, %fd1, 0d3BF921FB54442D19;
	cvt.rn.f32.f64 	%f72, %fd2;
	neg.f32 	%f73, %f72;
	setp.lt.s32 	%p28, %r166, 0;
	selp.f32 	%f321, %f73, %f72, %p28;
$L__BB1_41:
	mul.rn.f32 	%f75, %f321, %f321;
	and.b32  	%r171, %r273, 1;
	setp.eq.b32 	%p29, %r171, 1;
	selp.f32 	%f76, 0f3F800000, %f321, %p29;
	fma.rn.f32 	%f77, %f75, %f76, 0f00000000;
	fma.rn.f32 	%f78, %f75, 0f37CBAC00, 0fBAB607ED;
	selp.f32 	%f79, %f78, 0fB94D4153, %p29;
	selp.f32 	%f80, 0f3D2AAABB, 0f3C0885E4, %p29;
	fma.rn.f32 	%f81, %f79, %f75, %f80;
	selp.f32 	%f82, 0fBEFFFFFF, 0fBE2AAAA8, %p29;
	fma.rn.f32 	%f83, %f81, %f75, %f82;
	fma.rn.f32 	%f84, %f83, %f77, %f76;
	and.b32  	%r172, %r273, 2;
	setp.eq.s32 	%p30, %r172, 0;
	mov.f32 	%f85, 0f00000000;
	sub.f32 	%f86, %f85, %f84;
	selp.f32 	%f87, %f84, %f86, %p30;
	div.rn.f32 	%f16, %f87, %f10;
	div.rn.f32 	%f88, %f8, 0f40400000;
	mul.f32 	%f17, %f88, 0f40490FDB;
	mul.f32 	%f89, %f17, 0f3F22F983;
	cvt.rni.s32.f32 	%r277, %f89;
	cvt.rn.f32.s32 	%f90, %r277;
	fma.rn.f32 	%f91, %f90, 0fBFC90FDA, %f17;
	fma.rn.f32 	%f92, %f90, 0fB3A22168, %f91;
	fma.rn.f32 	%f322, %f90, 0fA7C234C5, %f92;
	abs.f32 	%f19, %f17;
	setp.ltu.f32 	%p31, %f19, 0f47CE4780;
	@%p31 bra 	$L__BB1_49;
	setp.neu.f32 	%p32, %f19, 0f7F800000;
	@%p32 bra 	$L__BB1_44;
	mov.f32 	%f95, 0f00000000;
	mul.rn.f32 	%f322, %f17, %f95;
	mov.b32 	%r277, 0;
	bra.uni 	$L__BB1_49;
$L__BB1_44:
	mov.b32 	%r56, %f17;
	shl.b32 	%r174, %r56, 8;
	or.b32  	%r57, %r174, -2147483648;
	mov.b64 	%rd126, 0;
	mov.b32 	%r274, 0;
$L__BB1_45:
	.pragma "nounroll";
	mul.wide.u32 	%rd65, %r274, 4;
	mov.u64 	%rd66, __cudart_i2opi_f;
	add.s64 	%rd67, %rd66, %rd65;
	ld.global.nc.u32 	%r175, [%rd67];
	mad.wide.u32 	%rd68, %r175, %r57, %rd126;
	shr.u64 	%rd126, %rd68, 32;
	add.s64 	%rd69, %rd5, %rd65;
	st.local.u32 	[%rd69], %rd68;
	add.s32 	%r274, %r274, 1;
	setp.ne.s32 	%p33, %r274, 6;
	@%p33 bra 	$L__BB1_45;
	shr.u32 	%r176, %r56, 23;
	st.local.u32 	[%rd5+24], %rd126;
	and.b32  	%r60, %r176, 31;
	and.b32  	%r177, %r176, 224;
	add.s32 	%r178, %r177, -128;
	shr.u32 	%r179, %r178, 5;
	mul.wide.u32 	%rd70, %r179, 4;
	sub.s64 	%rd22, %rd5, %rd70;
	ld.local.u32 	%r275, [%rd22+24];
	ld.local.u32 	%r276, [%rd22+20];
	setp.eq.s32 	%p34, %r60, 0;
	@%p34 bra 	$L__BB1_48;
	shf.l.wrap.b32 	%r275, %r276, %r275, %r60;
	ld.local.u32 	%r180, [%rd22+16];
	shf.l.wrap.b32 	%r276, %r180, %r276, %r60;
$L__BB1_48:
	shr.u32 	%r181, %r275, 30;
	shf.l.wrap.b32 	%r182, %r276, %r275, 2;
	shl.b32 	%r183, %r276, 2;
	shr.u32 	%r184, %r182, 31;
	add.s32 	%r185, %r184, %r181;
	neg.s32 	%r186, %r185;
	setp.lt.s32 	%p35, %r56, 0;
	selp.b32 	%r277, %r186, %r185, %p35;
	xor.b32  	%r187, %r182, %r56;
	shr.s32 	%r188, %r182, 31;
	xor.b32  	%r189, %r188, %r182;
	xor.b32  	%r190, %r188, %r183;
	cvt.u64.u32 	%rd71, %r189;
	shl.b64 	%rd72, %rd71, 32;
	cvt.u64.u32 	%rd73, %r190;
	or.b64  	%rd74, %rd72, %rd73;
	cvt.rn.f64.s64 	%fd3, %rd74;
	mul.f64 	%fd4, %fd3, 0d3BF921FB54442D19;
	cvt.rn.f32.f64 	%f93, %fd4;
	neg.f32 	%f94, %f93;
	setp.lt.s32 	%p36, %r187, 0;
	selp.f32 	%f322, %f94, %f93, %p36;
$L__BB1_49:
	mul.rn.f32 	%f96, %f322, %f322;
	and.b32  	%r192, %r277, 1;
	setp.eq.b32 	%p37, %r192, 1;
	selp.f32 	%f97, 0f3F800000, %f322, %p37;
	fma.rn.f32 	%f98, %f96, %f97, 0f00000000;
	fma.rn.f32 	%f99, %f96, 0f37CBAC00, 0fBAB607ED;
	selp.f32 	%f100, %f99, 0fB94D4153, %p37;
	selp.f32 	%f101, 0f3D2AAABB, 0f3C0885E4, %p37;
	fma.rn.f32 	%f102, %f100, %f96, %f101;
	selp.f32 	%f103, 0fBEFFFFFF, 0fBE2AAAA8, %p37;
	fma.rn.f32 	%f104, %f102, %f96, %f103;
	fma.rn.f32 	%f105, %f104, %f98, %f97;
	and.b32  	%r193, %r277, 2;
	setp.eq.s32 	%p38, %r193, 0;
	mov.f32 	%f106, 0f00000000;
	sub.f32 	%f107, %f106, %f105;
	selp.f32 	%f108, %f105, %f107, %p38;
	div.rn.f32 	%f109, %f108, %f17;
	mul.f32 	%f323, %f16, %f109;
$L__BB1_50:
	mov.f32 	%f326, %f5;
	@%p1 bra 	$L__BB1_64;
	mov.u32 	%r281, %r34;
	mov.f32 	%f324, %f6;
	@%p2 bra 	$L__BB1_57;
	mov.b64 	%rd127, 0;
	mov.b32 	%r278, 0;
$L__BB1_53:
	.pragma "nounroll";
	mul.wide.u32 	%rd76, %r278, 4;
	mov.u64 	%rd77, __cudart_i2opi_f;
	add.s64 	%rd78, %rd77, %rd76;
	ld.global.nc.u32 	%r195, [%rd78];
	mad.wide.u32 	%rd79, %r195, %r29, %rd127;
	shr.u64 	%rd127, %rd79, 32;
	add.s64 	%rd80, %rd4, %rd76;
	st.local.u32 	[%rd80], %rd79;
	add.s32 	%r278, %r278, 1;
	setp.ne.s32 	%p39, %r278, 6;
	@%p39 bra 	$L__BB1_53;
	setp.eq.s32 	%p40, %r30, 0;
	st.local.u32 	[%rd4+24], %rd127;
	ld.local.u32 	%r279, [%rd9+24];
	ld.local.u32 	%r280, [%rd9+20];
	@%p40 bra 	$L__BB1_56;
	shf.l.wrap.b32 	%r279, %r280, %r279, %r30;
	ld.local.u32 	%r196, [%rd9+16];
	shf.l.wrap.b32 	%r280, %r196, %r280, %r30;
$L__BB1_56:
	setp.lt.s32 	%p41, %r28, 0;
	shr.u32 	%r197, %r279, 30;
	shf.l.wrap.b32 	%r198, %r280, %r279, 2;
	shl.b32 	%r199, %r280, 2;
	shr.u32 	%r200, %r198, 31;
	add.s32 	%r201, %r200, %r197;
	neg.s32 	%r202, %r201;
	selp.b32 	%r281, %r202, %r201, %p41;
	xor.b32  	%r203, %r198, %r28;
	shr.s32 	%r204, %r198, 31;
	xor.b32  	%r205, %r204, %r198;
	xor.b32  	%r206, %r204, %r199;
	cvt.u64.u32 	%rd81, %r205;
	shl.b64 	%rd82, %rd81, 32;
	cvt.u64.u32 	%rd83, %r206;
	or.b64  	%rd84, %rd82, %rd83;
	cvt.rn.f64.s64 	%fd5, %rd84;
	mul.f64 	%fd6, %fd5, 0d3BF921FB54442D19;
	cvt.rn.f32.f64 	%f110, %fd6;
	neg.f32 	%f111, %f110;
	setp.lt.s32 	%p42, %r203, 0;
	selp.f32 	%f324, %f111, %f110, %p42;
$L__BB1_57:
	mul.rn.f32 	%f112, %f324, %f324;
	and.b32  	%r207, %r281, 1;
	setp.eq.b32 	%p43, %r207, 1;
	selp.f32 	%f113, 0f3F800000, %f324, %p43;
	fma.rn.f32 	%f114, %f112, %f113, 0f00000000;
	fma.rn.f32 	%f115, %f112, 0f37CBAC00, 0fBAB607ED;
	selp.f32 	%f116, %f115, 0fB94D4153, %p43;
	selp.f32 	%f117, 0f3D2AAABB, 0f3C0885E4, %p43;
	fma.rn.f32 	%f118, %f116, %f112, %f117;
	selp.f32 	%f119, 0fBEFFFFFF, 0fBE2AAAA8, %p43;
	fma.rn.f32 	%f120, %f118, %f112, %f119;
	fma.rn.f32 	%f121, %f120, %f114, %f113;
	and.b32  	%r208, %r281, 2;
	setp.eq.s32 	%p44, %r208, 0;
	mov.f32 	%f122, 0f00000000;
	sub.f32 	%f123, %f122, %f121;
	selp.f32 	%f27, %f121, %f123, %p44;
	mov.u32 	%r285, %r35;
	mov.f32 	%f325, %f7;
	@%p3 bra 	$L__BB1_63;
	mov.b64 	%rd128, 0;
	mov.b32 	%r282, 0;
$L__BB1_59:
	.pragma "nounroll";
	mul.wide.u32 	%rd86, %r282, 4;
	mov.u64 	%rd87, __cudart_i2opi_f;
	add.s64 	%rd88, %rd87, %rd86;
	ld.global.nc.u32 	%r210, [%rd88];
	mad.wide.u32 	%rd89, %r210, %r32, %rd128;
	shr.u64 	%rd128, %rd89, 32;
	add.s64 	%rd90, %rd3, %rd86;
	st.local.u32 	[%rd90], %rd89;
	add.s32 	%r282, %r282, 1;
	setp.ne.s32 	%p45, %r282, 6;
	@%p45 bra 	$L__BB1_59;
	setp.eq.s32 	%p46, %r33, 0;
	st.local.u32 	[%rd3+24], %rd128;
	ld.local.u32 	%r283, [%rd10+24];
	ld.local.u32 	%r284, [%rd10+20];
	@%p46 bra 	$L__BB1_62;
	shf.l.wrap.b32 	%r283, %r284, %r283, %r33;
	ld.local.u32 	%r211, [%rd10+16];
	shf.l.wrap.b32 	%r284, %r211, %r284, %r33;
$L__BB1_62:
	setp.lt.s32 	%p47, %r31, 0;
	shr.u32 	%r212, %r283, 30;
	shf.l.wrap.b32 	%r213, %r284, %r283, 2;
	shl.b32 	%r214, %r284, 2;
	shr.u32 	%r215, %r213, 31;
	add.s32 	%r216, %r215, %r212;
	neg.s32 	%r217, %r216;
	selp.b32 	%r285, %r217, %r216, %p47;
	xor.b32  	%r218, %r213, %r31;
	shr.s32 	%r219, %r213, 31;
	xor.b32  	%r220, %r219, %r213;
	xor.b32  	%r221, %r219, %r214;
	cvt.u64.u32 	%rd91, %r220;
	shl.b64 	%rd92, %rd91, 32;
	cvt.u64.u32 	%rd93, %r221;
	or.b64  	%rd94, %rd92, %rd93;
	cvt.rn.f64.s64 	%fd7, %rd94;
	mul.f64 	%fd8, %fd7, 0d3BF921FB54442D19;
	cvt.rn.f32.f64 	%f124, %fd8;
	neg.f32 	%f125, %f124;
	setp.lt.s32 	%p48, %r218, 0;
	selp.f32 	%f325, %f125, %f124, %p48;
$L__BB1_63:
	mul.rn.f32 	%f126, %f325, %f325;
	and.b32  	%r222, %r285, 1;
	setp.eq.b32 	%p49, %r222, 1;
	selp.f32 	%f127, 0f3F800000, %f325, %p49;
	fma.rn.f32 	%f128, %f126, %f127, 0f00000000;
	fma.rn.f32 	%f129, %f126, 0f37CBAC00, 0fBAB607ED;
	selp.f32 	%f130, %f129, 0fB94D4153, %p49;
	selp.f32 	%f131, 0f3D2AAABB, 0f3C0885E4, %p49;
	fma.rn.f32 	%f132, %f130, %f126, %f131;
	selp.f32 	%f133, 0fBEFFFFFF, 0fBE2AAAA8, %p49;
	fma.rn.f32 	%f134, %f132, %f126, %f133;
	fma.rn.f32 	%f135, %f134, %f128, %f127;
	and.b32  	%r223, %r285, 2;
	setp.eq.s32 	%p50, %r223, 0;
	mov.f32 	%f136, 0f00000000;
	sub.f32 	%f137, %f136, %f135;
	selp.f32 	%f138, %f135, %f137, %p50;
	div.rn.f32 	%f139, %f138, %f4;
	div.rn.f32 	%f140, %f27, %f3;
	mul.f32 	%f326, %f140, %f139;
$L__BB1_64:
	setp.lt.s32 	%p51, %r112, 1;
	mul.f32 	%f32, %f323, %f326;
	@%p51 bra 	$L__BB1_78;
	setp.lt.u32 	%p52, %r112, 16;
	mov.b32 	%r288, 0;
	@%p52 bra 	$L__BB1_68;
	mov.b32 	%r286, 0;
$L__BB1_67:
	.pragma "nounroll";
	add.s32 	%r226, %r286, %r40;
	cvt.s64.s32 	%rd95, %r226;
	add.s64 	%rd96, %rd1, %rd95;
	ld.global.u8 	%rs1, [%rd96];
	cvt.rn.f32.u16 	%f141, %rs1;
	mul.wide.u32 	%rd97, %r286, 4;
	add.s64 	%rd98, %rd7, %rd97;
	ld.local.v4.f32 	{%f142, %f143, %f144, %f145}, [%rd98];
	fma.rn.f32 	%f146, %f32, %f141, %f142;
	ld.global.u8 	%rs2, [%rd96+1];
	cvt.rn.f32.u16 	%f147, %rs2;
	fma.rn.f32 	%f148, %f32, %f147, %f143;
	ld.global.u8 	%rs3, [%rd96+2];
	cvt.rn.f32.u16 	%f149, %rs3;
	fma.rn.f32 	%f150, %f32, %f149, %f144;
	ld.global.u8 	%rs4, [%rd96+3];
	cvt.rn.f32.u16 	%f151, %rs4;
	fma.rn.f32 	%f152, %f32, %f151, %f145;
	st.local.v4.f32 	[%rd98], {%f146, %f148, %f150, %f152};
	ld.global.u8 	%rs5, [%rd96+4];
	cvt.rn.f32.u16 	%f153, %rs5;
	ld.local.v4.f32 	{%f154, %f155, %f156, %f157}, [%rd98+16];
	fma.rn.f32 	%f158, %f32, %f153, %f154;
	ld.global.u8 	%rs6, [%rd96+5];
	cvt.rn.f32.u16 	%f159, %rs6;
	fma.rn.f32 	%f160, %f32, %f159, %f155;
	ld.global.u8 	%rs7, [%rd96+6];
	cvt.rn.f32.u16 	%f161, %rs7;
	fma.rn.f32 	%f162, %f32, %f161, %f156;
	ld.global.u8 	%rs8, [%rd96+7];
	cvt.rn.f32.u16 	%f163, %rs8;
	fma.rn.f32 	%f164, %f32, %f163, %f157;
	st.local.v4.f32 	[%rd98+16], {%f158, %f160, %f162, %f164};
	ld.global.u8 	%rs9, [%rd96+8];
	cvt.rn.f32.u16 	%f165, %rs9;
	ld.local.v4.f32 	{%f166, %f167, %f168, %f169}, [%rd98+32];
	fma.rn.f32 	%f170, %f32, %f165, %f166;
	ld.global.u8 	%rs10, [%rd96+9];
	cvt.rn.f32.u16 	%f171, %rs10;
	fma.rn.f32 	%f172, %f32, %f171, %f167;
	ld.global.u8 	%rs11, [%rd96+10];
	cvt.rn.f32.u16 	%f173, %rs11;
	fma.rn.f32 	%f174, %f32, %f173, %f168;
	ld.global.u8 	%rs12, [%rd96+11];
	cvt.rn.f32.u16 	%f175, %rs12;
	fma.rn.f32 	%f176, %f32, %f175, %f169;
	st.local.v4.f32 	[%rd98+32], {%f170, %f172, %f174, %f176};
	ld.global.u8 	%rs13, [%rd96+12];
	cvt.rn.f32.u16 	%f177, %rs13;
	ld.local.v4.f32 	{%f178, %f179, %f180, %f181}, [%rd98+48];
	fma.rn.f32 	%f182, %f32, %f177, %f178;
	ld.global.u8 	%rs14, [%rd96+13];
	cvt.rn.f32.u16 	%f183, %rs14;
	fma.rn.f32 	%f184, %f32, %f183, %f179;
	ld.global.u8 	%rs15, [%rd96+14];
	cvt.rn.f32.u16 	%f185, %rs15;
	fma.rn.f32 	%f186, %f32, %f185, %f180;
	ld.global.u8 	%rs16, [%rd96+15];
	cvt.rn.f32.u16 	%f187, %rs16;
	fma.rn.f32 	%f188, %f32, %f187, %f181;
	st.local.v4.f32 	[%rd98+48], {%f182, %f184, %f186, %f188};
	add.s32 	%r286, %r286, 16;
	setp.ne.s32 	%p53, %r286, %r20;
	mov.u32 	%r288, %r20;
	@%p53 bra 	$L__BB1_67;
$L__BB1_68:
	setp.eq.s32 	%p54, %r18, 0;
	@%p54 bra 	$L__BB1_78;
	add.s32 	%r227, %r18, -1;
	setp.lt.u32 	%p55, %r227, 7;
	@%p55 bra 	$L__BB1_71;
	add.s32 	%r228, %r288, %r40;
	cvt.s64.s32 	%rd99, %r228;
	add.s64 	%rd100, %rd1, %rd99;
	ld.global.u8 	%rs17, [%rd100];
	cvt.rn.f32.u16 	%f189, %rs17;
	mul.wide.u32 	%rd101, %r288, 4;
	add.s64 	%rd102, %rd7, %rd101;
	ld.local.f32 	%f190, [%rd102];
	fma.rn.f32 	%f191, %f32, %f189, %f190;
	st.local.f32 	[%rd102], %f191;
	ld.global.u8 	%rs18, [%rd100+1];
	cvt.rn.f32.u16 	%f192, %rs18;
	ld.local.f32 	%f193, [%rd102+4];
	fma.rn.f32 	%f194, %f32, %f192, %f193;
	st.local.f32 	[%rd102+4], %f194;
	ld.global.u8 	%rs19, [%rd100+2];
	cvt.rn.f32.u16 	%f195, %rs19;
	ld.local.f32 	%f196, [%rd102+8];
	fma.rn.f32 	%f197, %f32, %f195, %f196;
	st.local.f32 	[%rd102+8], %f197;
	ld.global.u8 	%rs20, [%rd100+3];
	cvt.rn.f32.u16 	%f198, %rs20;
	ld.local.f32 	%f199, [%rd102+12];
	fma.rn.f32 	%f200, %f32, %f198, %f199;
	st.local.f32 	[%rd102+12], %f200;
	ld.global.u8 	%rs21, [%rd100+4];
	cvt.rn.f32.u16 	%f201, %rs21;
	ld.local.f32 	%f202, [%rd102+16];
	fma.rn.f32 	%f203, %f32, %f201, %f202;
	st.local.f32 	[%rd102+16], %f203;
	ld.global.u8 	%rs22, [%rd100+5];
	cvt.rn.f32.u16 	%f204, %rs22;
	ld.local.f32 	%f205, [%rd102+20];
	fma.rn.f32 	%f206, %f32, %f204, %f205;
	st.local.f32 	[%rd102+20], %f206;
	ld.global.u8 	%rs23, [%rd100+6];
	cvt.rn.f32.u16 	%f207, %rs23;
	ld.local.f32 	%f208, [%rd102+24];
	fma.rn.f32 	%f209, %f32, %f207, %f208;
	st.local.f32 	[%rd102+24], %f209;
	ld.global.u8 	%rs24, [%rd100+7];
	cvt.rn.f32.u16 	%f210, %rs24;
	ld.local.f32 	%f211, [%rd102+28];
	fma.rn.f32 	%f212, %f32, %f210, %f211;
	st.local.f32 	[%rd102+28], %f212;
	add.s32 	%r288, %r288, 8;
$L__BB1_71:
	setp.eq.s32 	%p56, %r19, 0;
	@%p56 bra 	$L__BB1_78;
	add.s32 	%r229, %r19, -1;
	setp.lt.u32 	%p57, %r229, 3;
	@%p57 bra 	$L__BB1_74;
	add.s32 	%r230, %r288, %r40;
	cvt.s64.s32 	%rd103, %r230;
	add.s64 	%rd104, %rd1, %rd103;
	ld.global.u8 	%rs25, [%rd104];
	cvt.rn.f32.u16 	%f213, %rs25;
	mul.wide.u32 	%rd105, %r288, 4;
	add.s64 	%rd106, %rd7, %rd105;
	ld.local.f32 	%f214, [%rd106];
	fma.rn.f32 	%f215, %f32, %f213, %f214;
	st.local.f32 	[%rd106], %f215;
	ld.global.u8 	%rs26, [%rd104+1];
	cvt.rn.f32.u16 	%f216, %rs26;
	ld.local.f32 	%f217, [%rd106+4];
	fma.rn.f32 	%f218, %f32, %f216, %f217;
	st.local.f32 	[%rd106+4], %f218;
	ld.global.u8 	%rs27, [%rd104+2];
	cvt.rn.f32.u16 	%f219, %rs27;
	ld.local.f32 	%f220, [%rd106+8];
	fma.rn.f32 	%f221, %f32, %f219, %f220;
	st.local.f32 	[%rd106+8], %f221;
	ld.global.u8 	%rs28, [%rd104+3];
	cvt.rn.f32.u16 	%f222, %rs28;
	ld.local.f32 	%f223, [%rd106+12];
	fma.rn.f32 	%f224, %f32, %f222, %f223;
	st.local.f32 	[%rd106+12], %f224;
	add.s32 	%r288, %r288, 4;
$L__BB1_74:
	setp.eq.s32 	%p58, %r21, 0;
	@%p58 bra 	$L__BB1_78;
	setp.eq.s32 	%p59, %r21, 1;
	add.s32 	%r231, %r288, %r40;
	cvt.s64.s32 	%rd107, %r231;
	add.s64 	%rd27, %rd1, %rd107;
	ld.global.u8 	%rs29, [%rd27];
	cvt.rn.f32.u16 	%f225, %rs29;
	mul.wide.u32 	%rd108, %r288, 4;
	add.s64 	%rd28, %rd7, %rd108;
	ld.local.f32 	%f226, [%rd28];
	fma.rn.f32 	%f227, %f32, %f225, %f226;
	st.local.f32 	[%rd28], %f227;
	@%p59 bra 	$L__BB1_78;
	setp.eq.s32 	%p60, %r21, 2;
	ld.global.u8 	%rs30, [%rd27+1];
	cvt.rn.f32.u16 	%f228, %rs30;
	ld.local.f32 	%f229, [%rd28+4];
	fma.rn.f32 	%f230, %f32, %f228, %f229;
	st.local.f32 	[%rd28+4], %f230;
	@%p60 bra 	$L__BB1_78;
	ld.global.u8 	%rs31, [%rd27+2];
	cvt.rn.f32.u16 	%f231, %rs31;
	ld.local.f32 	%f232, [%rd28+8];
	fma.rn.f32 	%f233, %f32, %f231, %f232;
	st.local.f32 	[%rd28+8], %f233;
$L__BB1_78:
	add.s32 	%r269, %r269, 1;
	setp.ne.s32 	%p61, %r269, %r2;
	@%p61 bra 	$L__BB1_17;
$L__BB1_79:
	add.s32 	%r268, %r268, 1;
	setp.eq.s32 	%p62, %r268, %r4;
	@%p62 bra 	$L__BB1_22;
	bra.uni 	$L__BB1_15;

}


// ===== COMPILED SASS (sm_100) =====

	.target	sm_100

	.elftype	@"ET_EXEC"


//--------------------- .note.nv.tkinfo           --------------------------
	.section	.note.nv.tkinfo,"",@"SHT_NOTE"
	.sectionflags	@"SHF_NOTE_NV_TKINFO"
	.tkinfo
        /*0018*/ 	.word	0x00000002
        /*0030*/ 	.string	""
        /*0030*/ 	.string	"ptxas"
        /*0030*/ 	.string	"Cuda compilation tools, release 13.0, V13.0.88"
        /*0030*/ 	.string	"Build cuda_13.0.r13.0/compiler.36424714_0"
        /*0030*/ 	.string	"-arch sm_100 -m 64 "



//--------------------- .note.nv.cuinfo           --------------------------
	.section	.note.nv.cuinfo,"",@"SHT_NOTE"
	.sectionflags	@"SHF_NOTE_NV_CUINFO"
        /*0018*/ 	.short	0x0002
        /*001a*/ 	.short	0x0064
        /*001c*/ 	.short	0x0082
	.zero		2


//--------------------- .nv.info                  --------------------------
	.section	.nv.info,"",@"SHT_CUDA_INFO"
	.align	4


	//----- nvinfo : EIATTR_REGCOUNT
	.align		4
        /*0000*/ 	.byte	0x04, 0x2f
        /*0002*/ 	.short	(.L_3 - .L_2)
	.align		4
.L_2:
        /*0004*/ 	.word	index@(adder)
        /*0008*/ 	.word	0x0000000c


	//----- nvinfo : EIATTR_FRAME_SIZE
	.align		4
.L_3:
        /*000c*/ 	.byte	0x04, 0x11
        /*000e*/ 	.short	(.L_5 - .L_4)
	.align		4
.L_4:
        /*0010*/ 	.word	index@(adder)
        /*0014*/ 	.word	0x00000000


	//----- nvinfo : EIATTR_REGCOUNT
	.align		4
.L_5:
        /*0018*/ 	.byte	0x04, 0x2f
        /*001a*/ 	.short	(.L_7 - .L_6)
	.align		4
.L_6:
        /*001c*/ 	.word	index@(resize)
        /*0020*/ 	.word	0x00000030


	//----- nvinfo : EIATTR_FRAME_SIZE
	.align		4
.L_7:
        /*0024*/ 	.byte	0x04, 0x11
        /*0026*/ 	.short	(.L_9 - .L_8)
	.align		4
.L_8:
        /*0028*/ 	.word	index@($__internal_0_$__cuda_sm3x_div_rn_noftz_f32_slowpath)
        /*002c*/ 	.word	0x00000030


	//----- nvinfo : EIATTR_FRAME_SIZE
	.align		4
.L_9:
        /*0030*/ 	.byte	0x04, 0x11
        /*0032*/ 	.short	(.L_11 - .L_10)
	.align		4
.L_10:
        /*0034*/ 	.word	index@(resize)
        /*0038*/ 	.word	0x00000030


	//----- nvinfo : EIATTR_MIN_STACK_SIZE
	.align		4
.L_11:
        /*003c*/ 	.byte	0x04, 0x12
        /*003e*/ 	.short	(.L_13 - .L_12)
	.align		4
.L_12:
        /*0040*/ 	.word	index@(resize)
        /*0044*/ 	.word	0x00000030


	//----- nvinfo : EIATTR_MIN_STACK_SIZE
	.align		4
.L_13:
        /*0048*/ 	.byte	0x04, 0x12
        /*004a*/ 	.short	(.L_15 - .L_14)
	.align		4
.L_14:
        /*004c*/ 	.word	index@(adder)
        /*0050*/ 	.word	0x00000000
.L_15:


//--------------------- .nv.compat                --------------------------
	.section	.nv.compat,"",@"SHT_CUDA_COMPAT_INFO"
	.align	4
        /*0000*/ 	.byte	0x02, 0x09, 0x00, 0x00, 0x02, 0x02, 0x01, 0x00, 0x02, 0x05, 0x05, 0x00, 0x03, 0x07, 0x01, 0x01
        /*0010*/ 	.byte	0x02, 0x03, 0x00, 0x00, 0x02, 0x06, 0x01, 0x00, 0x04, 0x0b, 0x08, 0x00, 0x01, 0x00, 0x00, 0x00
        /*0020*/ 	.byte	0x00, 0x00, 0x00, 0x00


//--------------------- .nv.info.resize           --------------------------
	.section	.nv.info.resize,"",@"SHT_CUDA_INFO"
	.sectionflags	@""
	.align	4


	//----- nvinfo : EIATTR_CUDA_API_VERSION
	.align		4
        /*0000*/ 	.byte	0x04, 0x37
        /*0002*/ 	.short	(.L_17 - .L_16)
.L_16:
        /*0004*/ 	.word	0x00000082


	//----- nvinfo : EIATTR_KPARAM_INFO
	.align		4
.L_17:
        /*0008*/ 	.byte	0x04, 0x17
        /*000a*/ 	.short	(.L_19 - .L_18)
.L_18:
        /*000c*/ 	.word	0x00000000
        /*0010*/ 	.short	0x0006
        /*0012*/ 	.short	0x0020
        /*0014*/ 	.byte	0x00, 0xf5, 0x21, 0x00


	//----- nvinfo : EIATTR_KPARAM_INFO
	.align		4
.L_19:
        /*0018*/ 	.byte	0x04, 0x17
        /*001a*/ 	.short	(.L_21 - .L_20)
.L_20:
        /*001c*/ 	.word	0x00000000
        /*0020*/ 	.short	0x0005
        /*0022*/ 	.short	0x0018
        /*0024*/ 	.byte	0x00, 0xf0, 0x11, 0x00


	//----- nvinfo : EIATTR_KPARAM_INFO
	.align		4
.L_21:
        /*0028*/ 	.byte	0x04, 0x17
        /*002a*/ 	.short	(.L_23 - .L_22)
.L_22:
        /*002c*/ 	.word	0x00000000
        /*0030*/ 	.short	0x0004
        /*0032*/ 	.short	0x0014
        /*0034*/ 	.byte	0x00, 0xf0, 0x11, 0x00


	//----- nvinfo : EIATTR_KPARAM_INFO
	.align		4
.L_23:
        /*0038*/ 	.byte	0x04, 0x17
        /*003a*/ 	.short	(.L_25 - .L_24)
.L_24:
        /*003c*/ 	.word	0x00000000
        /*0040*/ 	.short	0x0003
        /*0042*/ 	.short	0x0010
        /*0044*/ 	.byte	0x00, 0xf0, 0x11, 0x00


	//----- nvinfo : EIATTR_KPARAM_INFO
	.align		4
.L_25:
        /*0048*/ 	.byte	0x04, 0x17
        /*004a*/ 	.short	(.L_27 - .L_26)
.L_26:
        /*004c*/ 	.word	0x00000000
        /*0050*/ 	.short	0x0002
        /*0052*/ 	.short	0x000c
        /*0054*/ 	.byte	0x00, 0xf0, 0x11, 0x00


	//----- nvinfo : EIATTR_KPARAM_INFO
	.align		4
.L_27:
        /*0058*/ 	.byte	0x04, 0x17
        /*005a*/ 	.short	(.L_29 - .L_28)
.L_28:
        /*005c*/ 	.word	0x00000000
        /*0060*/ 	.short	0x0001
        /*0062*/ 	.short	0x0008
        /*0064*/ 	.byte	0x00, 0xf0, 0x11, 0x00


	//----- nvinfo : EIATTR_KPARAM_INFO
	.align		4
.L_29:
        /*0068*/ 	.byte	0x04, 0x17
        /*006a*/ 	.short	(.L_31 - .L_30)
.L_30:
        /*006c*/ 	.word	0x00000000
        /*0070*/ 	.short	0x0000
        /*0072*/ 	.short	0x0000
        /*0074*/ 	.byte	0x00, 0xf5, 0x21, 0x00


	//----- nvinfo : EIATTR_SPARSE_MMA_MASK
	.align		4
.L_31:
        /*0078*/ 	.byte	0x03, 0x50
        /*007a*/ 	.short	0x0000


	//----- nvinfo : EIATTR_MAXREG_COUNT
	.align		4
        /*007c*/ 	.byte	0x03, 0x1b
        /*007e*/ 	.short	0x00ff


	//----- nvinfo : EIATTR_MERCURY_ISA_VERSION
	.align		4
        /*0080*/ 	.byte	0x03, 0x5f
        /*0082*/ 	.short	0x0101


	//----- nvinfo : EIATTR_VRC_CTA_INIT_COUNT
	.align		4
        /*0084*/ 	.byte	0x02, 0x4a
	.zero		1
	.zero		1


	//----- nvinfo : EIATTR_EXIT_INSTR_OFFSETS
	.align		4
        /*0088*/ 	.byte	0x04, 0x1c
        /*008a*/ 	.short	(.L_33 - .L_32)


	//   ....[0]....
.L_32:
        /*008c*/ 	.word	0x000031d0


	//   ....[1]....
        /*0090*/ 	.word	0x00003760


	//   ....[2]....
        /*0094*/ 	.word	0x00003a30


	//   ....[3]....
        /*0098*/ 	.word	0x00003bf0


	//   ....[4]....
        /*009c*/ 	.word	0x00003d30


	//----- nvinfo : EIATTR_CRS_STACK_SIZE
	.align		4
.L_33:
        /*00a0*/ 	.byte	0x04, 0x1e
        /*00a2*/ 	.short	(.L_35 - .L_34)
.L_34:
        /*00a4*/ 	.word	0x00000000


	//----- nvinfo : EIATTR_CBANK_PARAM_SIZE
	.align		4
.L_35:
        /*00a8*/ 	.byte	0x03, 0x19
        /*00aa*/ 	.short	0x0028


	//----- nvinfo : EIATTR_PARAM_CBANK
	.align		4
        /*00ac*/ 	.byte	0x04, 0x0a
        /*00ae*/ 	.short	(.L_37 - .L_36)
	.align		4
.L_36:
        /*00b0*/ 	.word	index@(.nv.constant0.resize)
        /*00b4*/ 	.short	0x0380
        /*00b6*/ 	.short	0x0028


	//----- nvinfo : EIATTR_SW_WAR
	.align		4
.L_37:
        /*00b8*/ 	.byte	0x04, 0x36
        /*00ba*/ 	.short	(.L_39 - .L_38)
.L_38:
        /*00bc*/ 	.word	0x00000008
.L_39:


//--------------------- .nv.info.adder            --------------------------
	.section	.nv.info.adder,"",@"SHT_CUDA_INFO"
	.sectionflags	@""
	.align	4


	//----- nvinfo : EIATTR_CUDA_API_VERSION
	.align		4
        /*0000*/ 	.byte	0x04, 0x37
        /*0002*/ 	.short	(.L_41 - .L_40)
.L_40:
        /*0004*/ 	.word	0x00000082


	//----- nvinfo : EIATTR_KPARAM_INFO
	.align		4
.L_41:
        /*0008*/ 	.byte	0x04, 0x17
        /*000a*/ 	.short	(.L_43 - .L_42)
.L_42:
        /*000c*/ 	.word	0x00000000
        /*0010*/ 	.short	0x0002
        /*0012*/ 	.short	0x0010
        /*0014*/ 	.byte	0x00, 0xf5, 0x21, 0x00


	//----- nvinfo : EIATTR_KPARAM_INFO
	.align		4
.L_43:
        /*0018*/ 	.byte	0x04, 0x17
        /*001a*/ 	.short	(.L_45 - .L_44)
.L_44:
        /*001c*/ 	.word	0x00000000
        /*0020*/ 	.short	0x0001
        /*0022*/ 	.short	0x0008
        /*0024*/ 	.byte	0x00, 0xf5, 0x21, 0x00


	//----- nvinfo : EIATTR_KPARAM_INFO
	.align		4
.L_45:
        /*0028*/ 	.byte	0x04, 0x17
        /*002a*/ 	.short	(.L_47 - .L_46)
.L_46:
        /*002c*/ 	.word	0x00000000
        /*0030*/ 	.short	0x0000
        /*0032*/ 	.short	0x0000
        /*0034*/ 	.byte	0x00, 0xf5, 0x21, 0x00


	//----- nvinfo : EIATTR_SPARSE_MMA_MASK
	.align		4
.L_47:
        /*0038*/ 	.byte	0x03, 0x50
        /*003a*/ 	.short	0x0000


	//----- nvinfo : EIATTR_MAXREG_COUNT
	.align		4
        /*003c*/ 	.byte	0x03, 0x1b
        /*003e*/ 	.short	0x00ff


	//----- nvinfo : EIATTR_MERCURY_ISA_VERSION
	.align		4
        /*0040*/ 	.byte	0x03, 0x5f
        /*0042*/ 	.short	0x0101


	//----- nvinfo : EIATTR_VRC_CTA_INIT_COUNT
	.align		4
        /*0044*/ 	.byte	0x02, 0x4a
	.zero		1
	.zero		1


	//----- nvinfo : EIATTR_EXIT_INSTR_OFFSETS
	.align		4
        /*0048*/ 	.byte	0x04, 0x1c
        /*004a*/ 	.short	(.L_49 - .L_48)


	//   ....[0]....
.L_48:
        /*004c*/ 	.word	0x00000120


	//----- nvinfo : EIATTR_CBANK_PARAM_SIZE
	.align		4
.L_49:
        /*0050*/ 	.byte	0x03, 0x19
        /*0052*/ 	.short	0x0018


	//----- nvinfo : EIATTR_PARAM_CBANK
	.align		4
        /*0054*/ 	.byte	0x04, 0x0a
        /*0056*/ 	.short	(.L_51 - .L_50)
	.align		4
.L_50:
        /*0058*/ 	.word	index@(.nv.constant0.adder)
        /*005c*/ 	.short	0x0380
        /*005e*/ 	.short	0x0018


	//----- nvinfo : EIATTR_SW_WAR
	.align		4
.L_51:
        /*0060*/ 	.byte	0x04, 0x36
        /*0062*/ 	.short	(.L_53 - .L_52)
.L_52:
        /*0064*/ 	.word	0x00000008
.L_53:


//--------------------- .nv.callgraph             --------------------------
	.section	.nv.callgraph,"",@"SHT_CUDA_CALLGRAPH"
	.align	4
	.sectionentsize	8
	.align		4
        /*0000*/ 	.word	0x00000000
	.align		4
        /*0004*/ 	.word	0xffffffff
	.align		4
        /*0008*/ 	.word	0x00000000
	.align		4
        /*000c*/ 	.word	0xfffffffe
	.align		4
        /*0010*/ 	.word	0x00000000
	.align		4
        /*0014*/ 	.word	0xfffffffd
	.align		4
        /*0018*/ 	.word	0x00000000
	.align		4
        /*001c*/ 	.word	0xfffffffc


//--------------------- .nv.constant3             --------------------------
	.section	.nv.constant3,"a",@progbits
	.align	4
.nv.constant3:
	.type		arrSize,@object
	.size		arrSize,(.L_0 - arrSize)
arrSize:
	.zero		4
.L_0:


//--------------------- .nv.constant4             --------------------------
	.section	.nv.constant4,"a",@progbits
	.align	8
	.align		8
.nv.constant4:
        /*0000*/ 	.dword	__cudart_i2opi_f


//--------------------- .text.resize              --------------------------
	.section	.text.resize,"ax",@progbits
	.align	128
        .global         resize
        .type           resize,@function
        .size           resize,(.L_x_68 - resize)
        .other          resize,@"STO_CUDA_ENTRY STV_DEFAULT"
resize:
.text.resize:
[----:B------:R-:W0:Y:S01]  /*0000*/  LDC R1, c[0x0][0x37c] ;  /* 0x0000df00ff017b82 */ /* 0x000e220000000800 */
[----:B------:R-:W1:Y:S01]  /*0010*/  LDCU UR4, c[0x0][0x388] ;  /* 0x00007100ff0477ac */ /* 0x000e620008000800 */
[----:B------:R-:W2:Y:S06]  /*0020*/  S2R R2, SR_TID.X ;  /* 0x0000000000027919 */ /* 0x000eac0000002100 */
[----:B------:R-:W2:Y:S01]  /*0030*/  S2UR UR6, SR_CTAID.X ;  /* 0x00000000000679c3 */ /* 0x000ea20000002500 */
[----:B0-----:R-:W-:Y:S01]  /*0040*/  VIADD R1, R1, 0xffffffd0 ;  /* 0xffffffd001017836 */ /* 0x001fe20000000000 */
[----:B------:R-:W0:Y:S04]  /*0050*/  LDCU UR5, c[0x0][0x394] ;  /* 0x00007280ff0577ac */ /* 0x000e280008000800 */
[----:B------:R-:W-:-:S02]  /*0060*/  R2UR UR8, R1 ;  /* 0x00000000010872ca */ /* 0x000fc400000e0000 */
[----:B------:R-:W2:Y:S01]  /*0070*/  LDC R35, c[0x0][0x360] ;  /* 0x0000d800ff237b82 */ /* 0x000ea20000000800 */
[----:B------:R-:W-:Y:S02]  /*0080*/  R2UR UR7, R1 ;  /* 0x00000000010772ca */ /* 0x000fe400000e0000 */
[----:B-1----:R-:W-:Y:S01]  /*0090*/  I2FP.F32.S32 R13, UR4 ;  /* 0x00000004000d7c45 */ /* 0x002fe20008201400 */
[----:B------:R-:W1:Y:S03]  /*00a0*/  LDCU UR4, c[0x0][0x398] ;  /* 0x00007300ff0477ac */ /* 0x000e660008000800 */
[----:B------:R-:W3:Y:S01]  /*00b0*/  MUFU.RCP R0, R13 ;  /* 0x0000000d00007308 */ /* 0x000ee20000001000 */
[----:B0-----:R-:W-:-:S07]  /*00c0*/  I2FP.F32.S32 R14, UR5 ;  /* 0x00000005000e7c45 */ /* 0x001fce0008201400 */
[----:B------:R-:W0:Y:S01]  /*00d0*/  FCHK P0, R14, R13 ;  /* 0x0000000d0e007302 */ /* 0x000e220000000000 */
[----:B--2---:R-:W-:Y:S01]  /*00e0*/  IMAD R35, R35, UR6, R2 ;  /* 0x0000000623237c24 */ /* 0x004fe2000f8e0202 */
[----:B-1----:R-:W-:Y:S01]  /*00f0*/  UIMAD UR4, UR4, UR5, -0x1 ;  /* 0xffffffff040474a4 */ /* 0x002fe2000f8e0205 */
[----:B---3--:R-:W-:-:S04]  /*0100*/  FFMA R3, -R13, R0, 1 ;  /* 0x3f8000000d037423 */ /* 0x008fc80000000100 */
[----:B------:R-:W-:Y:S01]  /*0110*/  FFMA R3, R0, R3, R0 ;  /* 0x0000000300037223 */ /* 0x000fe20000000000 */
[----:B------:R-:W-:-:S03]  /*0120*/  VIMNMX.U32 R35, PT, PT, R35, UR4, PT ;  /* 0x0000000423237c48 */ /* 0x000fc6000bfe0000 */
[----:B------:R-:W-:-:S04]  /*0130*/  FFMA R0, R14, R3, RZ ;  /* 0x000000030e007223 */ /* 0x000fc800000000ff */
[----:B------:R-:W-:-:S04]  /*0140*/  FFMA R2, -R13, R0, R14 ;  /* 0x000000000d027223 */ /* 0x000fc8000000010e */
[----:B------:R-:W-:Y:S01]  /*0150*/  FFMA R3, R3, R2, R0 ;  /* 0x0000000203037223 */ /* 0x000fe20000000000 */
[----:B0-----:R-:W-:Y:S06]  /*0160*/  @!P0 BRA `(.L_x_0) ;  /* 0x00000000000c8947 */ /* 0x001fec0003800000 */
[----:B------:R-:W-:-:S07]  /*0170*/  MOV R16, 0x190 ;  /* 0x0000019000107802 */ /* 0x000fce0000000f00 */
[----:B------:R-:W-:Y:S05]  /*0180*/  CALL.REL.NOINC `($__internal_0_$__cuda_sm3x_div_rn_noftz_f32_slowpath) ;  /* 0x0000003800ec7944 */ /* 0x000fea0003c00000 */
[----:B------:R-:W-:-:S07]  /*0190*/  IMAD.MOV.U32 R3, RZ, RZ, R13 ;  /* 0x000000ffff037224 */ /* 0x000fce00078e000d */
.L_x_0:
[----:B------:R-:W0:Y:S02]  /*01a0*/  LDCU UR4, c[0x0][0x38c] ;  /* 0x00007180ff0477ac */ /* 0x000e240008000800 */
[----:B0-----:R-:W-:Y:S01]  /*01b0*/  I2FP.F32.S32 R13, UR4 ;  /* 0x00000004000d7c45 */ /* 0x001fe20008201400 */
[----:B------:R-:W0:Y:S03]  /*01c0*/  LDCU UR4, c[0x0][0x398] ;  /* 0x00007300ff0477ac */ /* 0x000e260008000800 */
[----:B------:R-:W1:Y:S01]  /*01d0*/  MUFU.RCP R0, R13 ;  /* 0x0000000d00007308 */ /* 0x000e620000001000 */
[----:B0-----:R-:W-:Y:S01]  /*01e0*/  I2FP.F32.S32 R14, UR4 ;  /* 0x00000004000e7c45 */ /* 0x001fe20008201400 */
[----:B-1----:R-:W-:-:S06]  /*01f0*/  FFMA R5, -R13, R0, 1 ;  /* 0x3f8000000d057423 */ /* 0x002fcc0000000100 */
[----:B------:R-:W0:Y:S01]  /*0200*/  FCHK P0, R14, R13 ;  /* 0x0000000d0e007302 */ /* 0x000e220000000000 */
[----:B------:R-:W-:-:S04]  /*0210*/  FFMA R5, R0, R5, R0 ;  /* 0x0000000500057223 */ /* 0x000fc80000000000 */
[----:B------:R-:W-:-:S04]  /*0220*/  FFMA R0, R14, R5, RZ ;  /* 0x000000050e007223 */ /* 0x000fc800000000ff */
[----:B------:R-:W-:-:S04]  /*0230*/  FFMA R2, -R13, R0, R14 ;  /* 0x000000000d027223 */ /* 0x000fc8000000010e */
[----:B------:R-:W-:Y:S01]  /*0240*/  FFMA R0, R5, R2, R0 ;  /* 0x0000000205007223 */ /* 0x000fe20000000000 */
[----:B0-----:R-:W-:Y:S06]  /*0250*/  @!P0 BRA `(.L_x_1) ;  /* 0x00000000000c8947 */ /* 0x001fec0003800000 */
[----:B------:R-:W-:-:S07]  /*0260*/  MOV R16, 0x280 ;  /* 0x0000028000107802 */ /* 0x000fce0000000f00 */
[----:B------:R-:W-:Y:S05]  /*0270*/  CALL.REL.NOINC `($__internal_0_$__cuda_sm3x_div_rn_noftz_f32_slowpath) ;  /* 0x0000003800b07944 */ /* 0x000fea0003c00000 */
[----:B------:R-:W-:-:S07]  /*0280*/  IMAD.MOV.U32 R0, RZ, RZ, R13 ;  /* 0x000000ffff007224 */ /* 0x000fce00078e000d */
.L_x_1:
[----:B------:R-:W0:Y:S01]  /*0290*/  LDC R8, c[0x0][0x394] ;  /* 0x0000e500ff087b82 */ /* 0x000e220000000800 */
[----:B------:R-:W-:Y:S01]  /*02a0*/  IABS R9, R35 ;  /* 0x0000002300097213 */ /* 0x000fe20000000000 */
[----:B------:R-:W-:Y:S01]  /*02b0*/  BSSY.RECONVERGENT B0, `(.L_x_2) ;  /* 0x0000028000007945 */ /* 0x000fe20003800200 */
[----:B0-----:R-:W-:-:S04]  /*02c0*/  IABS R6, R8 ;  /* 0x0000000800067213 */ /* 0x001fc80000000000 */
[----:B------:R-:W0:Y:S08]  /*02d0*/  I2F.RP R2, R6 ;  /* 0x0000000600027306 */ /* 0x000e300000209400 */
[----:B0-----:R-:W0:Y:S02]  /*02e0*/  MUFU.RCP R2, R2 ;  /* 0x0000000200027308 */ /* 0x001e240000001000 */
[----:B0-----:R-:W-:-:S06]  /*02f0*/  VIADD R4, R2, 0xffffffe ;  /* 0x0ffffffe02047836 */ /* 0x001fcc0000000000 */
[----:B------:R0:W1:Y:S02]  /*0300*/  F2I.FTZ.U32.TRUNC.NTZ R5, R4 ;  /* 0x0000000400057305 */ /* 0x000064000021f000 */
[----:B0-----:R-:W-:Y:S02]  /*0310*/  IMAD.MOV.U32 R4, RZ, RZ, RZ ;  /* 0x000000ffff047224 */ /* 0x001fe400078e00ff */
[----:B-1----:R-:W-:-:S04]  /*0320*/  IMAD.MOV R7, RZ, RZ, -R5 ;  /* 0x000000ffff077224 */ /* 0x002fc800078e0a05 */
[----:B------:R-:W-:-:S04]  /*0330*/  IMAD R7, R7, R6, RZ ;  /* 0x0000000607077224 */ /* 0x000fc800078e02ff */
[----:B------:R-:W-:Y:S01]  /*0340*/  IMAD.HI.U32 R5, R5, R7, R4 ;  /* 0x0000000705057227 */ /* 0x000fe200078e0004 */
[----:B------:R-:W-:-:S03]  /*0350*/  LOP3.LUT R4, R35, R8, RZ, 0x3c, !PT ;  /* 0x0000000823047212 */ /* 0x000fc600078e3cff */
[----:B------:R-:W-:Y:S01]  /*0360*/  IMAD.MOV.U32 R7, RZ, RZ, R9 ;  /* 0x000000ffff077224 */ /* 0x000fe200078e0009 */
[----:B------:R-:W-:-:S03]  /*0370*/  ISETP.GE.AND P2, PT, R4, RZ, PT ;  /* 0x000000ff0400720c */ /* 0x000fc60003f46270 */
[----:B------:R-:W-:-:S04]  /*0380*/  IMAD.HI.U32 R2, R5, R7, RZ ;  /* 0x0000000705027227 */ /* 0x000fc800078e00ff */
[----:B------:R-:W-:-:S04]  /*0390*/  IMAD.MOV R5, RZ, RZ, -R2 ;  /* 0x000000ffff057224 */ /* 0x000fc800078e0a02 */
[----:B------:R-:W-:-:S05]  /*03a0*/  IMAD R5, R6, R5, R7 ;  /* 0x0000000506057224 */ /* 0x000fca00078e0207 */
[----:B------:R-:W-:-:S13]  /*03b0*/  ISETP.GT.U32.AND P1, PT, R6, R5, PT ;  /* 0x000000050600720c */ /* 0x000fda0003f24070 */
[----:B------:R-:W-:Y:S02]  /*03c0*/  @!P1 IMAD.IADD R5, R5, 0x1, -R6 ;  /* 0x0000000105059824 */ /* 0x000fe400078e0a06 */
[----:B------:R-:W-:Y:S01]  /*03d0*/  @!P1 VIADD R2, R2, 0x1 ;  /* 0x0000000102029836 */ /* 0x000fe20000000000 */
[----:B------:R-:W-:Y:S02]  /*03e0*/  ISETP.NE.AND P1, PT, R8, RZ, PT ;  /* 0x000000ff0800720c */ /* 0x000fe40003f25270 */
[----:B------:R-:W-:Y:S02]  /*03f0*/  ISETP.GE.U32.AND P0, PT, R5, R6, PT ;  /* 0x000000060500720c */ /* 0x000fe40003f06070 */
[----:B------:R-:W0:Y:S11]  /*0400*/  MUFU.RCP R6, R3 ;  /* 0x0000000300067308 */ /* 0x000e360000001000 */
[----:B------:R-:W-:-:S04]  /*0410*/  @P0 VIADD R2, R2, 0x1 ;  /* 0x0000000102020836 */ /* 0x000fc80000000000 */
[----:B------:R-:W-:Y:S01]  /*0420*/  @!P2 IMAD.MOV R2, RZ, RZ, -R2 ;  /* 0x000000ffff02a224 */ /* 0x000fe200078e0a02 */
[----:B------:R-:W-:Y:S01]  /*0430*/  @!P1 LOP3.LUT R2, RZ, R8, RZ, 0x33, !PT ;  /* 0x00000008ff029212 */ /* 0x000fe200078e33ff */
[----:B0-----:R-:W-:-:S04]  /*0440*/  FFMA R5, R6, -R3, 1 ;  /* 0x3f80000006057423 */ /* 0x001fc80000000803 */
[----:B------:R-:W-:Y:S02]  /*0450*/  IMAD.MOV R4, RZ, RZ, -R2 ;  /* 0x000000ffff047224 */ /* 0x000fe400078e0a02 */
[----:B------:R-:W-:Y:S02]  /*0460*/  FFMA R5, R6, R5, R6 ;  /* 0x0000000506057223 */ /* 0x000fe40000000006 */
[----:B------:R-:W-:-:S05]  /*0470*/  IMAD R4, R8, R4, R35 ;  /* 0x0000000408047224 */ /* 0x000fca00078e0223 */
[----:B------:R-:W-:-:S05]  /*0480*/  I2FP.F32.S32 R4, R4 ;  /* 0x0000000400047245 */ /* 0x000fca0000201400 */
[----:B------:R-:W-:-:S04]  /*0490*/  FADD R14, R4, 0.5 ;  /* 0x3f000000040e7421 */ /* 0x000fc80000000000 */
[----:B------:R-:W0:Y:S01]  /*04a0*/  FCHK P0, R14, R3 ;  /* 0x000000030e007302 */ /* 0x000e220000000000 */
[----:B------:R-:W-:-:S04]  /*04b0*/  FFMA R4, R14, R5, RZ ;  /* 0x000000050e047223 */ /* 0x000fc800000000ff */
[----:B------:R-:W-:-:S04]  /*04c0*/  FFMA R37, R4, -R3, R14 ;  /* 0x8000000304257223 */ /* 0x000fc8000000000e */
[----:B------:R-:W-:Y:S01]  /*04d0*/  FFMA R37, R5, R37, R4 ;  /* 0x0000002505257223 */ /* 0x000fe20000000004 */
[----:B0-----:R-:W-:Y:S06]  /*04e0*/  @!P0 BRA `(.L_x_3) ;  /* 0x0000000000108947 */ /* 0x001fec0003800000 */
[----:B------:R-:W-:Y:S01]  /*04f0*/  IMAD.MOV.U32 R13, RZ, RZ, R3 ;  /* 0x000000ffff0d7224 */ /* 0x000fe200078e0003 */
[----:B------:R-:W-:-:S07]  /*0500*/  MOV R16, 0x520 ;  /* 0x0000052000107802 */ /* 0x000fce0000000f00 */
[----:B------:R-:W-:Y:S05]  /*0510*/  CALL.REL.NOINC `($__internal_0_$__cuda_sm3x_div_rn_noftz_f32_slowpath) ;  /* 0x0000003800087944 */ /* 0x000fea0003c00000 */
[----:B------:R-:W-:-:S07]  /*0520*/  IMAD.MOV.U32 R37, RZ, RZ, R13 ;  /* 0x000000ffff257224 */ /* 0x000fce00078e000d */
.L_x_3:
[----:B------:R-:W-:Y:S05]  /*0530*/  BSYNC.RECONVERGENT B0 ;  /* 0x0000000000007941 */ /* 0x000fea0003800200 */
.L_x_2:
[----:B------:R-:W0:Y:S01]  /*0540*/  MUFU.RCP R3, R0 ;  /* 0x0000000000037308 */ /* 0x000e220000001000 */
[----:B------:R-:W-:Y:S01]  /*0550*/  I2FP.F32.S32 R14, R2 ;  /* 0x00000002000e7245 */ /* 0x000fe20000201400 */
[----:B------:R-:W-:Y:S04]  /*0560*/  BSSY.RECONVERGENT B0, `(.L_x_4) ;  /* 0x000000d000007945 */ /* 0x000fe80003800200 */
[----:B------:R-:W-:-:S04]  /*0570*/  FADD R14, R14, 0.5 ;  /* 0x3f0000000e0e7421 */ /* 0x000fc80000000000 */
[----:B------:R-:W1:Y:S01]  /*0580*/  FCHK P0, R14, R0 ;  /* 0x000000000e007302 */ /* 0x000e620000000000 */
[----:B0-----:R-:W-:-:S04]  /*0590*/  FFMA R2, R3, -R0, 1 ;  /* 0x3f80000003027423 */ /* 0x001fc80000000800 */
[----:B------:R-:W-:-:S04]  /*05a0*/  FFMA R3, R3, R2, R3 ;  /* 0x0000000203037223 */ /* 0x000fc80000000003 */
[----:B------:R-:W-:-:S04]  /*05b0*/  FFMA R5, R14, R3, RZ ;  /* 0x000000030e057223 */ /* 0x000fc800000000ff */
[----:B------:R-:W-:-:S04]  /*05c0*/  FFMA R36, R5, -R0, R14 ;  /* 0x8000000005247223 */ /* 0x000fc8000000000e */
[----:B------:R-:W-:Y:S01]  /*05d0*/  FFMA R36, R3, R36, R5 ;  /* 0x0000002403247223 */ /* 0x000fe20000000005 */
[----:B-1----:R-:W-:Y:S06]  /*05e0*/  @!P0 BRA `(.L_x_5) ;  /* 0x0000000000108947 */ /* 0x002fec0003800000 */
[----:B------:R-:W-:Y:S01]  /*05f0*/  IMAD.MOV.U32 R13, RZ, RZ, R0 ;  /* 0x000000ffff0d7224 */ /* 0x000fe200078e0000 */
[----:B------:R-:W-:-:S07]  /*0600*/  MOV R16, 0x620 ;  /* 0x0000062000107802 */ /* 0x000fce0000000f00 */
[----:B------:R-:W-:Y:S05]  /*0610*/  CALL.REL.NOINC `($__internal_0_$__cuda_sm3x_div_rn_noftz_f32_slowpath) ;  /* 0x0000003400c87944 */ /* 0x000fea0003c00000 */
[----:B------:R-:W-:-:S07]  /*0620*/  IMAD.MOV.U32 R36, RZ, RZ, R13 ;  /* 0x000000ffff247224 */ /* 0x000fce00078e000d */
.L_x_5:
[----:B------:R-:W-:Y:S05]  /*0630*/  BSYNC.RECONVERGENT B0 ;  /* 0x0000000000007941 */ /* 0x000fea0003800200 */
.L_x_4:
[----:B------:R-:W0:Y:S01]  /*0640*/  LDC R6, c[0x0][0x390] ;  /* 0x0000e400ff067b82 */ /* 0x000e220000000800 */
[----:B------:R-:W1:Y:S01]  /*0650*/  F2I.FLOOR.NTZ R0, R37 ;  /* 0x0000002500007305 */ /* 0x000e620000207100 */
[----:B------:R-:W-:-:S06]  /*0660*/  UIADD3 UR7, UPT, UPT, UR7, 0x20, URZ ;  /* 0x0000002007077890 */ /* 0x000fcc000fffe0ff */
[----:B------:R-:W2:Y:S01]  /*0670*/  LDC.64 R2, c[0x0][0x388] ;  /* 0x0000e200ff027b82 */ /* 0x000ea20000000a00 */
[----:B------:R-:W3:Y:S01]  /*0680*/  F2I.FLOOR.NTZ R4, R36 ;  /* 0x0000002400047305 */ /* 0x000ee20000207100 */
[C---:B-1----:R-:W-:Y:S02]  /*0690*/  VIMNMX R31, PT, PT, R0.reuse, 0x4, !PT ;  /* 0x00000004001f7848 */ /* 0x042fe40007fe0100 */
[----:B------:R-:W-:-:S03]  /*06a0*/  VIMNMX R5, PT, PT, R0, -0x4, !PT ;  /* 0xfffffffc00057848 */ /* 0x000fc60007fe0100 */
[----:B------:R-:W-:Y:S01]  /*06b0*/  VIADD R31, R31, 0xfffffffc ;  /* 0xfffffffc1f1f7836 */ /* 0x000fe20000000000 */
[----:B0-----:R-:W-:Y:S01]  /*06c0*/  ISETP.GE.AND P0, PT, R6, 0x1, PT ;  /* 0x000000010600780c */ /* 0x001fe20003f06270 */
[----:B------:R-:W-:Y:S01]  /*06d0*/  IMAD R35, R35, R6, RZ ;  /* 0x0000000623237224 */ /* 0x000fe200078e02ff */
[C---:B---3--:R-:W-:Y:S02]  /*06e0*/  VIMNMX R0, PT, PT, R4.reuse, 0x4, !PT ;  /* 0x0000000404007848 */ /* 0x048fe40007fe0100 */
[----:B------:R-:W-:Y:S02]  /*06f0*/  VIMNMX R4, PT, PT, R4, -0x4, !PT ;  /* 0xfffffffc04047848 */ /* 0x000fe40007fe0100 */
[----:B------:R-:W-:Y:S01]  /*0700*/  SHF.R.S32.HI R32, RZ, 0x1f, R35 ;  /* 0x0000001fff207819 */ /* 0x000fe20000011423 */
[----:B------:R-:W-:Y:S01]  /*0710*/  VIADD R34, R0, 0xfffffffc ;  /* 0xfffffffc00227836 */ /* 0x000fe20000000000 */
[----:B--2---:R-:W-:Y:S02]  /*0720*/  VIADDMNMX R30, R5, 0x4, R2, PT ;  /* 0x00000004051e7846 */ /* 0x004fe40003800102 */
[----:B------:R-:W-:-:S03]  /*0730*/  VIADDMNMX R29, R4, 0x4, R3, PT ;  /* 0x00000004041d7846 */ /* 0x000fc60003800103 */
[----:B------:R-:W-:Y:S05]  /*0740*/  @!P0 BRA `(.L_x_6) ;  /* 0x0000000000c08947 */ /* 0x000fea0003800000 */
[C---:B------:R-:W-:Y:S01]  /*0750*/  ISETP.GE.U32.AND P0, PT, R6.reuse, 0x10, PT ;  /* 0x000000100600780c */ /* 0x040fe20003f06070 */
[----:B------:R-:W-:Y:S01]  /*0760*/  IMAD.MOV.U32 R0, RZ, RZ, RZ ;  /* 0x000000ffff007224 */ /* 0x000fe200078e00ff */
[----:B------:R-:W-:-:S04]  /*0770*/  LOP3.LUT R7, R6, 0xf, RZ, 0xc0, !PT ;  /* 0x0000000f06077812 */ /* 0x000fc800078ec0ff */
[----:B------:R-:W-:-:S07]  /*0780*/  ISETP.NE.AND P1, PT, R7, RZ, PT ;  /* 0x000000ff0700720c */ /* 0x000fce0003f25270 */
[----:B------:R-:W-:Y:S06]  /*0790*/  @!P0 BRA `(.L_x_7) ;  /* 0x0000000000288947 */ /* 0x000fec0003800000 */
[----:B------:R-:W-:Y:S01]  /*07a0*/  LOP3.LUT R0, R6, 0x7ffffff0, RZ, 0xc0, !PT ;  /* 0x7ffffff006007812 */ /* 0x000fe200078ec0ff */
[----:B------:R-:W-:-:S07]  /*07b0*/  IMAD.MOV.U32 R5, RZ, RZ, RZ ;  /* 0x000000ffff057224 */ /* 0x000fce00078e00ff */
.L_x_8:
[C---:B0-----:R-:W-:Y:S01]  /*07c0*/  LEA R4, R5.reuse, UR7, 0x2 ;  /* 0x0000000705047c11 */ /* 0x041fe2000f8e10ff */
[----:B------:R-:W-:-:S04]  /*07d0*/  VIADD R5, R5, 0x10 ;  /* 0x0000001005057836 */ /* 0x000fc80000000000 */
[----:B------:R0:W-:Y:S01]  /*07e0*/  STL.128 [R4], RZ ;  /* 0x000000ff04007387 */ /* 0x0001e20000100c00 */
[----:B------:R-:W-:-:S03]  /*07f0*/  ISETP.NE.AND P0, PT, R5, R0, PT ;  /* 0x000000000500720c */ /* 0x000fc60003f05270 */
[----:B------:R0:W-:Y:S04]  /*0800*/  STL.128 [R4+0x10], RZ ;  /* 0x000010ff04007387 */ /* 0x0001e80000100c00 */
[----:B------:R0:W-:Y:S04]  /*0810*/  STL.128 [R4+0x20], RZ ;  /* 0x000020ff04007387 */ /* 0x0001e80000100c00 */
[----:B------:R0:W-:Y:S02]  /*0820*/  STL.128 [R4+0x30], RZ ;  /* 0x000030ff04007387 */ /* 0x0001e40000100c00 */
[----:B------:R-:W-:Y:S05]  /*0830*/  @P0 BRA `(.L_x_8) ;  /* 0xfffffffc00e00947 */ /* 0x000fea000383ffff */
.L_x_7:
[----:B------:R-:W-:Y:S05]  /*0840*/  @!P1 BRA `(.L_x_6) ;  /* 0x0000000000809947 */ /* 0x000fea0003800000 */
[----:B------:R-:W-:Y:S02]  /*0850*/  ISETP.GE.U32.AND P0, PT, R7, 0x8, PT ;  /* 0x000000080700780c */ /* 0x000fe40003f06070 */
[----:B------:R-:W-:-:S04]  /*0860*/  LOP3.LUT R5, R6, 0x7, RZ, 0xc0, !PT ;  /* 0x0000000706057812 */ /* 0x000fc800078ec0ff */
[----:B------:R-:W-:-:S07]  /*0870*/  ISETP.NE.AND P1, PT, R5, RZ, PT ;  /* 0x000000ff0500720c */ /* 0x000fce0003f25270 */
[----:B------:R-:W-:Y:S06]  /*0880*/  @!P0 BRA `(.L_x_9) ;  /* 0x0000000000288947 */ /* 0x000fec0003800000 */
[C---:B0-----:R-:W-:Y:S01]  /*0890*/  LEA R4, R0.reuse, UR7, 0x2 ;  /* 0x0000000700047c11 */ /* 0x041fe2000f8e10ff */
[----:B------:R-:W-:-:S04]  /*08a0*/  VIADD R0, R0, 0x8 ;  /* 0x0000000800007836 */ /* 0x000fc80000000000 */
[----:B------:R1:W-:Y:S04]  /*08b0*/  STL [R4], RZ ;  /* 0x000000ff04007387 */ /* 0x0003e80000100800 */
[----:B------:R1:W-:Y:S04]  /*08c0*/  STL [R4+0x4], RZ ;  /* 0x000004ff04007387 */ /* 0x0003e80000100800 */
[----:B------:R1:W-:Y:S04]  /*08d0*/  STL [R4+0x8], RZ ;  /* 0x000008ff04007387 */ /* 0x0003e80000100800 */
[----:B------:R1:W-:Y:S04]  /*08e0*/  STL [R4+0xc], RZ ;  /* 0x00000cff04007387 */ /* 0x0003e80000100800 */
[----:B------:R1:W-:Y:S04]  /*08f0*/  STL [R4+0x10], RZ ;  /* 0x000010ff04007387 */ /* 0x0003e80000100800 */
[----:B------:R1:W-:Y:S04]  /*0900*/  STL [R4+0x14], RZ ;  /* 0x000014ff04007387 */ /* 0x0003e80000100800 */
[----:B------:R1:W-:Y:S04]  /*0910*/  STL [R4+0x18], RZ ;  /* 0x000018ff04007387 */ /* 0x0003e80000100800 */
[----:B------:R1:W-:Y:S02]  /*0920*/  STL [R4+0x1c], RZ ;  /* 0x00001cff04007387 */ /* 0x0003e40000100800 */
.L_x_9:
[----:B------:R-:W-:Y:S05]  /*0930*/  @!P1 BRA `(.L_x_6) ;  /* 0x0000000000449947 */ /* 0x000fea0003800000 */
[----:B------:R-:W-:Y:S02]  /*0940*/  ISETP.GE.U32.AND P0, PT, R5, 0x4, PT ;  /* 0x000000040500780c */ /* 0x000fe40003f06070 */
[----:B01----:R-:W-:-:S04]  /*0950*/  LOP3.LUT R4, R6, 0x3, RZ, 0xc0, !PT ;  /* 0x0000000306047812 */ /* 0x003fc800078ec0ff */
[----:B------:R-:W-:-:S07]  /*0960*/  ISETP.NE.AND P1, PT, R4, RZ, PT ;  /* 0x000000ff0400720c */ /* 0x000fce0003f25270 */
[C---:B------:R-:W-:Y:S01]  /*0970*/  @P0 LEA R5, R0.reuse, UR7, 0x2 ;  /* 0x0000000700050c11 */ /* 0x040fe2000f8e10ff */
[----:B------:R-:W-:-:S04]  /*0980*/  @P0 VIADD R0, R0, 0x4 ;  /* 0x0000000400000836 */ /* 0x000fc80000000000 */
[----:B------:R2:W-:Y:S04]  /*0990*/  @P0 STL [R5], RZ ;  /* 0x000000ff05000387 */ /* 0x0005e80000100800 */
[----:B------:R2:W-:Y:S04]  /*09a0*/  @P0 STL [R5+0x4], RZ ;  /* 0x000004ff05000387 */ /* 0x0005e80000100800 */
[----:B------:R2:W-:Y:S04]  /*09b0*/  @P0 STL [R5+0x8], RZ ;  /* 0x000008ff05000387 */ /* 0x0005e80000100800 */
[----:B------:R2:W-:Y:S01]  /*09c0*/  @P0 STL [R5+0xc], RZ ;  /* 0x00000cff05000387 */ /* 0x0005e20000100800 */
[----:B------:R-:W-:Y:S05]  /*09d0*/  @!P1 BRA `(.L_x_6) ;  /* 0x00000000001c9947 */ /* 0x000fea0003800000 */
[----:B------:R-:W-:-:S05]  /*09e0*/  UMOV UR4, URZ ;  /* 0x000000ff00047c82 */ /* 0x000fca0008000000 */
.L_x_10:
[C---:B--2---:R-:W-:Y:S01]  /*09f0*/  LEA R5, R0.reuse, UR7, 0x2 ;  /* 0x0000000700057c11 */ /* 0x044fe2000f8e10ff */
[----:B------:R-:W-:Y:S01]  /*0a00*/  UIADD3 UR4, UPT, UPT, UR4, 0x1, URZ ;  /* 0x0000000104047890 */ /* 0x000fe2000fffe0ff */
[----:B------:R-:W-:-:S03]  /*0a10*/  VIADD R0, R0, 0x1 ;  /* 0x0000000100007836 */ /* 0x000fc60000000000 */
[----:B------:R3:W-:Y:S02]  /*0a20*/  STL [R5], RZ ;  /* 0x000000ff05007387 */ /* 0x0007e40000100800 */
[----:B------:R-:W-:-:S13]  /*0a30*/  ISETP.NE.AND P0, PT, R4, UR4, PT ;  /* 0x0000000404007c0c */ /* 0x000fda000bf05270 */
[----:B---3--:R-:W-:Y:S05]  /*0a40*/  @P0 BRA `(.L_x_10) ;  /* 0xfffffffc00e80947 */ /* 0x008fea000383ffff */
.L_x_6:
[----:B------:R-:W-:Y:S01]  /*0a50*/  ISETP.GE.AND P0, PT, R34, R29, PT ;  /* 0x0000001d2200720c */ /* 0x000fe20003f06270 */
[----:B------:R-:W3:Y:S01]  /*0a60*/  LDCU.64 UR10, c[0x0][0x358] ;  /* 0x00006b00ff0a77ac */ /* 0x000ee20008000a00 */
[----:B------:R-:W-:Y:S11]  /*0a70*/  BSSY.RECONVERGENT B1, `(.L_x_11) ;  /* 0x0000272000017945 */ /* 0x000ff60003800200 */
[----:B------:R-:W-:Y:S05]  /*0a80*/  @P0 BRA `(.L_x_12) ;  /* 0x0000002400c00947 */ /* 0x000fea0003800000 */
[C---:B------:R-:W-:Y:S02]  /*0a90*/  LOP3.LUT R9, R6.reuse, 0xf, RZ, 0xc0, !PT ;  /* 0x0000000f06097812 */ /* 0x040fe400078ec0ff */
[C---:B------:R-:W-:Y:S02]  /*0aa0*/  LOP3.LUT R8, R6.reuse, 0x7, RZ, 0xc0, !PT ;  /* 0x0000000706087812 */ /* 0x040fe400078ec0ff */
[----:B------:R-:W-:Y:S02]  /*0ab0*/  LOP3.LUT R7, R6, 0x7ffffff0, RZ, 0xc0, !PT ;  /* 0x7ffffff006077812 */ /* 0x000fe400078ec0ff */
[----:B------:R-:W-:Y:S02]  /*0ac0*/  VIMNMX R34, PT, PT, R34, R3, PT ;  /* 0x0000000322227248 */ /* 0x000fe40003fe0100 */
[----:B------:R-:W-:Y:S02]  /*0ad0*/  VIMNMX R28, PT, PT, R31, R2, PT ;  /* 0x000000021f1c7248 */ /* 0x000fe40003fe0100 */
[----:B------:R-:W-:-:S07]  /*0ae0*/  LOP3.LUT R6, R6, 0x3, RZ, 0xc0, !PT ;  /* 0x0000000306067812 */ /* 0x000fce00078ec0ff */
.L_x_49:
[----:B------:R-:W-:Y:S01]  /*0af0*/  ISETP.GE.AND P0, PT, R31, R30, PT ;  /* 0x0000001e1f00720c */ /* 0x000fe20003f06270 */
[----:B------:R-:W-:-:S12]  /*0b00*/  BSSY.RECONVERGENT B0, `(.L_x_13) ;  /* 0x0000265000007945 */ /* 0x000fd80003800200 */
[----:B012---:R-:W-:Y:S05]  /*0b10*/  @P0 BRA `(.L_x_14) ;  /* 0x00000024008c0947 */ /* 0x007fea0003800000 */
[----:B------:R-:W-:Y:S01]  /*0b20*/  I2FP.F32.S32 R3, R34 ;  /* 0x0000002200037245 */ /* 0x000fe20000201400 */
[----:B------:R-:W-:Y:S01]  /*0b30*/  IMAD.MOV.U32 R0, RZ, RZ, 0x40400000 ;  /* 0x40400000ff007424 */ /* 0x000fe200078e00ff */
[----:B------:R-:W-:Y:S03]  /*0b40*/  BSSY.RECONVERGENT B4, `(.L_x_15) ;  /* 0x000001f000047945 */ /* 0x000fe60003800200 */
[----:B------:R-:W-:Y:S01]  /*0b50*/  FADD R14, -R3, R36 ;  /* 0x00000024030e7221 */ /* 0x000fe20000000100 */
[----:B------:R-:W-:-:S03]  /*0b60*/  IMAD.MOV.U32 R3, RZ, RZ, 0x3eaaaaab ;  /* 0x3eaaaaabff037424 */ /* 0x000fc600078e00ff */
[C---:B------:R-:W-:Y:S01]  /*0b70*/  FMUL R27, R14.reuse, 3.1415927410125732422 ;  /* 0x40490fdb0e1b7820 */ /* 0x040fe20000400000 */
[----:B------:R-:W-:Y:S01]  /*0b80*/  FFMA R0, R3, -R0, 1 ;  /* 0x3f80000003007423 */ /* 0x000fe20000000800 */
[----:B------:R-:W-:Y:S01]  /*0b90*/  FCHK P2, R14, 3 ;  /* 0x404000000e007902 */ /* 0x000fe20000040000 */
[----:B------:R-:W-:Y:S01]  /*0ba0*/  FSETP.GT.AND P0, PT, |R14|, 3, PT ;  /* 0x404000000e00780b */ /* 0x000fe20003f04200 */
[C---:B------:R-:W-:Y:S01]  /*0bb0*/  FMUL R2, R27.reuse, 0.63661974668502807617 ;  /* 0x3f22f9831b027820 */ /* 0x040fe20000400000 */
[----:B------:R-:W-:Y:S01]  /*0bc0*/  FFMA R3, R0, R3, 0.3333333432674407959 ;  /* 0x3eaaaaab00037423 */ /* 0x000fe20000000003 */
[----:B------:R-:W-:Y:S01]  /*0bd0*/  SHF.R.U32.HI R25, RZ, 0x17, R27 ;  /* 0x00000017ff197819 */ /* 0x000fe2000001161b */
[C---:B------:R-:W-:Y:S01]  /*0be0*/  IMAD.SHL.U32 R26, R27.reuse, 0x100, RZ ;  /* 0x000001001b1a7824 */ /* 0x040fe200078e00ff */
[----:B------:R-:W-:Y:S01]  /*0bf0*/  FSETP.GE.AND P1, PT, |R27|, 105615, PT ;  /* 0x47ce47801b00780b */ /* 0x000fe20003f26200 */
[----:B--2---:R-:W-:Y:S01]  /*0c00*/  FFMA R5, R14, R3, RZ ;  /* 0x000000030e057223 */ /* 0x004fe200000000ff */
[----:B------:R-:W2:Y:S01]  /*0c10*/  F2I.NTZ R2, R2 ;  /* 0x0000000200027305 */ /* 0x000ea20000203100 */
[----:B01----:R-:W-:-:S02]  /*0c20*/  LOP3.LUT R4, R25, 0xe0, RZ, 0xc0, !PT ;  /* 0x000000e019047812 */ /* 0x003fc400078ec0ff */
[----:B------:R-:W-:Y:S01]  /*0c30*/  FFMA R10, R5, -3, R14 ;  /* 0xc0400000050a7823 */ /* 0x000fe2000000000e */
[----:B------:R-:W-:Y:S02]  /*0c40*/  LOP3.LUT R25, R25, 0x1f, RZ, 0xc0, !PT ;  /* 0x0000001f19197812 */ /* 0x000fe400078ec0ff */
[----:B------:R-:W-:Y:S02]  /*0c50*/  VIADD R4, R4, 0xffffff80 ;  /* 0xffffff8004047836 */ /* 0x000fe40000000000 */
[----:B------:R-:W-:Y:S01]  /*0c60*/  FFMA R13, R3, R10, R5 ;  /* 0x0000000a030d7223 */ /* 0x000fe20000000005 */
[----:B------:R-:W-:Y:S02]  /*0c70*/  LOP3.LUT R26, R26, 0x80000000, RZ, 0xfc, !PT ;  /* 0x800000001a1a7812 */ /* 0x000fe400078efcff */
[----:B------:R-:W-:Y:S02]  /*0c80*/  SHF.R.U32.HI R24, RZ, 0x5, R4 ;  /* 0x00000005ff187819 */ /* 0x000fe40000011604 */
[----:B--2---:R-:W-:-:S03]  /*0c90*/  I2FP.F32.S32 R0, R2 ;  /* 0x0000000200007245 */ /* 0x004fc60000201400 */
[----:B------:R-:W-:Y:S02]  /*0ca0*/  IMAD R24, R24, -0x4, R1 ;  /* 0xfffffffc18187824 */ /* 0x000fe400078e0201 */
[----:B------:R-:W-:-:S04]  /*0cb0*/  FFMA R3, R0, -1.5707962512969970703, R27 ;  /* 0xbfc90fda00037823 */ /* 0x000fc8000000001b */
[----:B------:R-:W-:-:S04]  /*0cc0*/  FFMA R3, R0, -7.5497894158615963534e-08, R3 ;  /* 0xb3a2216800037823 */ /* 0x000fc80000000003 */
[----:B------:R-:W-:Y:S01]  /*0cd0*/  FFMA R5, R0, -5.3903029534742383927e-15, R3 ;  /* 0xa7c234c500057823 */ /* 0x000fe20000000003 */
[----:B------:R-:W-:Y:S01]  /*0ce0*/  FMUL R0, RZ, R27 ;  /* 0x0000001bff007220 */ /* 0x000fe20000400000 */
[----:B------:R-:W-:Y:S06]  /*0cf0*/  @!P2 BRA `(.L_x_16) ;  /* 0x00000000000ca947 */ /* 0x000fec0003800000 */
[----:B------:R-:W-:Y:S01]  /*0d00*/  IMAD.MOV.U32 R13, RZ, RZ, 0x40400000 ;  /* 0x40400000ff0d7424 */ /* 0x000fe200078e00ff */
[----:B------:R-:W-:-:S07]  /*0d10*/  MOV R16, 0xd30 ;  /* 0x00000d3000107802 */ /* 0x000fce0000000f00 */
[----:B---3--:R-:W-:Y:S05]  /*0d20*/  CALL.REL.NOINC `($__internal_0_$__cuda_sm3x_div_rn_noftz_f32_slowpath) ;  /* 0x0000003000047944 */ /* 0x008fea0003c00000 */
.L_x_16:
[----:B---3--:R-:W-:Y:S05]  /*0d30*/  BSYNC.RECONVERGENT B4 ;  /* 0x0000000000047941 */ /* 0x008fea0003800200 */
.L_x_15:
[----:B------:R-:W-:Y:S01]  /*0d40*/  FMUL R23, R13, 3.1415927410125732422 ;  /* 0x40490fdb0d177820 */ /* 0x000fe20000400000 */
[----:B------:R-:W-:Y:S01]  /*0d50*/  FSEL R5, R5, R0, !P1 ;  /* 0x0000000005057208 */ /* 0x000fe20004800000 */
[----:B------:R-:W-:Y:S01]  /*0d60*/  IMAD.MOV.U32 R33, RZ, RZ, R28 ;  /* 0x000000ffff217224 */ /* 0x000fe200078e001c */
[----:B------:R-:W-:Y:S01]  /*0d70*/  FSETP.LT.OR P0, PT, |R14|, 9.9999999747524270788e-07, P0 ;  /* 0x358637bd0e00780b */ /* 0x000fe20000701600 */
[C---:B------:R-:W-:Y:S01]  /*0d80*/  FMUL R10, R23.reuse, 0.63661974668502807617 ;  /* 0x3f22f983170a7820 */ /* 0x040fe20000400000 */
[----:B------:R-:W-:Y:S01]  /*0d90*/  SHF.R.U32.HI R11, RZ, 0x17, R23 ;  /* 0x00000017ff0b7819 */ /* 0x000fe20000011617 */
[C---:B------:R-:W-:Y:S01]  /*0da0*/  IMAD.SHL.U32 R22, R23.reuse, 0x100, RZ ;  /* 0x0000010017167824 */ /* 0x040fe200078e00ff */
[----:B------:R-:W-:Y:S02]  /*0db0*/  FSETP.GE.AND P2, PT, |R23|, 105615, PT ;  /* 0x47ce47801700780b */ /* 0x000fe40003f46200 */
[----:B------:R-:W-:Y:S01]  /*0dc0*/  LOP3.LUT R0, R11, 0xe0, RZ, 0xc0, !PT ;  /* 0x000000e00b007812 */ /* 0x000fe200078ec0ff */
[----:B------:R-:W0:Y:S01]  /*0dd0*/  F2I.NTZ R10, R10 ;  /* 0x0000000a000a7305 */ /* 0x000e220000203100 */
[----:B------:R-:W-:-:S02]  /*0de0*/  P2R R38, PR, RZ, 0x1 ;  /* 0x00000001ff267803 */ /* 0x000fc40000000000 */
[----:B------:R-:W-:Y:S01]  /*0df0*/  FSETP.EQ.OR P0, PT, |R27|, +INF , !P1 ;  /* 0x7f8000001b00780b */ /* 0x000fe20004f02600 */
[----:B------:R-:W-:Y:S01]  /*0e00*/  VIADD R0, R0, 0xffffff80 ;  /* 0xffffff8000007836 */ /* 0x000fe20000000000 */
[----:B------:R-:W-:Y:S02]  /*0e10*/  SEL R2, R2, RZ, !P1 ;  /* 0x000000ff02027207 */ /* 0x000fe40004800000 */
[----:B------:R-:W-:Y:S02]  /*0e20*/  FSETP.EQ.OR P1, PT, |R23|, +INF , !P2 ;  /* 0x7f8000001700780b */ /* 0x000fe40005722600 */
[----:B------:R-:W-:Y:S02]  /*0e30*/  SHF.R.U32.HI R12, RZ, 0x5, R0 ;  /* 0x00000005ff0c7819 */ /* 0x000fe40000011600 */
[----:B------:R-:W-:Y:S02]  /*0e40*/  LOP3.LUT R0, R11, 0x1f, RZ, 0xc0, !PT ;  /* 0x0000001f0b007812 */ /* 0x000fe400078ec0ff */
[----:B------:R-:W-:Y:S01]  /*0e50*/  LOP3.LUT R22, R22, 0x80000000, RZ, 0xfc, !PT ;  /* 0x8000000016167812 */ /* 0x000fe200078efcff */
[----:B------:R-:W-:Y:S01]  /*0e60*/  IMAD R11, R12, -0x4, R1 ;  /* 0xfffffffc0c0b7824 */ /* 0x000fe200078e0201 */
[----:B0-----:R-:W-:-:S02]  /*0e70*/  I2FP.F32.S32 R4, R10 ;  /* 0x0000000a00047245 */ /* 0x001fc40000201400 */
[----:B------:R-:W-:-:S03]  /*0e80*/  SEL R10, R10, RZ, !P2 ;  /* 0x000000ff0a0a7207 */ /* 0x000fc60005000000 */
[----:B------:R-:W-:-:S04]  /*0e90*/  FFMA R3, R4, -1.5707962512969970703, R23 ;  /* 0xbfc90fda04037823 */ /* 0x000fc80000000017 */
[----:B------:R-:W-:-:S04]  /*0ea0*/  FFMA R3, R4, -7.5497894158615963534e-08, R3 ;  /* 0xb3a2216804037823 */ /* 0x000fc80000000003 */
[----:B------:R-:W-:Y:S01]  /*0eb0*/  FFMA R4, R4, -5.3903029534742383927e-15, R3 ;  /* 0xa7c234c504047823 */ /* 0x000fe20000000003 */
[----:B------:R-:W-:Y:S01]  /*0ec0*/  FSET.BF.LT.AND R3, |R14|, 9.9999999747524270788e-07, PT ;  /* 0x358637bd0e03780a */ /* 0x000fe20003801200 */
[----:B------:R-:W-:-:S07]  /*0ed0*/  @P2 FMUL R4, RZ, R23 ;  /* 0x00000017ff042220 */ /* 0x000fce0000400000 */
.L_x_48:
[----:B------:R-:W-:Y:S01]  /*0ee0*/  I2FP.F32.S32 R12, R33 ;  /* 0x00000021000c7245 */ /* 0x000fe20000201400 */
[----:B0-----:R-:W0:Y:S01]  /*0ef0*/  LDCU UR4, c[0x0][0x388] ;  /* 0x00007100ff0477ac */ /* 0x001e220008000800 */
[----:B------:R-:W-:Y:S01]  /*0f00*/  BSSY.RECONVERGENT B4, `(.L_x_17) ;  /* 0x00000d8000047945 */ /* 0x000fe20003800200 */
[----:B------:R-:W-:Y:S02]  /*0f10*/  IMAD.MOV.U32 R21, RZ, RZ, 0x3f800000 ;  /* 0x3f800000ff157424 */ /* 0x000fe400078e00ff */
[----:B------:R-:W-:-:S05]  /*0f20*/  FADD R12, -R12, R37 ;  /* 0x000000250c0c7221 */ /* 0x000fca0000000100 */
[----:B------:R-:W-:Y:S01]  /*0f30*/  FSETP.GEU.AND P3, PT, |R12|, 9.9999999747524270788e-07, PT ;  /* 0x358637bd0c00780b */ /* 0x000fe20003f6e200 */
[----:B0-----:R-:W-:Y:S02]  /*0f40*/  IMAD R20, R34, UR4, R33 ;  /* 0x0000000422147c24 */ /* 0x001fe4000f8e0221 */
[----:B------:R-:W-:-:S05]  /*0f50*/  VIADD R33, R33, 0x1 ;  /* 0x0000000121217836 */ /* 0x000fca0000000000 */
[----:B------:R-:W-:-:S05]  /*0f60*/  ISETP.NE.AND P2, PT, R33, R30, PT ;  /* 0x0000001e2100720c */ /* 0x000fca0003f45270 */
[----:B-123--:R-:W-:Y:S08]  /*0f70*/  @!P3 BRA `(.L_x_18) ;  /* 0x0000000c0040b947 */ /* 0x00eff00003800000 */
[----:B------:R-:W-:Y:S01]  /*0f80*/  FSETP.GT.AND P3, PT, |R12|, 3, PT ;  /* 0x404000000c00780b */ /* 0x000fe20003f64200 */
[----:B------:R-:W-:-:S12]  /*0f90*/  IMAD.MOV.U32 R21, RZ, RZ, RZ ;  /* 0x000000ffff157224 */ /* 0x000fd800078e00ff */
[----:B------:R-:W-:Y:S05]  /*0fa0*/  @P3 BRA `(.L_x_18) ;  /* 0x0000000c00343947 */ /* 0x000fea0003800000 */
[----:B------:R-:W-:Y:S01]  /*0fb0*/  FMUL R18, R12, 3.1415927410125732422 ;  /* 0x40490fdb0c127820 */ /* 0x000fe20000400000 */
[----:B------:R-:W-:Y:S03]  /*0fc0*/  BSSY.RECONVERGENT B2, `(.L_x_19) ;  /* 0x0000040000027945 */ /* 0x000fe60003800200 */
[C---:B------:R-:W-:Y:S01]  /*0fd0*/  FMUL R19, R18.reuse, 0.63661974668502807617 ;  /* 0x3f22f98312137820 */ /* 0x040fe20000400000 */
[----:B------:R-:W-:-:S05]  /*0fe0*/  FSETP.GE.AND P3, PT, |R18|, 105615, PT ;  /* 0x47ce47801200780b */ /* 0x000fca0003f66200 */
[----:B------:R-:W0:Y:S02]  /*0ff0*/  F2I.NTZ R19, R19 ;  /* 0x0000001300137305 */ /* 0x000e240000203100 */
[----:B0-----:R-:W-:-:S05]  /*1000*/  I2FP.F32.S32 R13, R19 ;  /* 0x00000013000d7245 */ /* 0x001fca0000201400 */
[----:B------:R-:W-:-:S04]  /*1010*/  FFMA R14, R13, -1.5707962512969970703, R18 ;  /* 0xbfc90fda0d0e7823 */ /* 0x000fc80000000012 */
[----:B------:R-:W-:-:S04]  /*1020*/  FFMA R14, R13, -7.5497894158615963534e-08, R14 ;  /* 0xb3a221680d0e7823 */ /* 0x000fc8000000000e */
[----:B------:R-:W-:Y:S01]  /*1030*/  FFMA R13, R13, -5.3903029534742383927e-15, R14 ;  /* 0xa7c234c50d0d7823 */ /* 0x000fe2000000000e */
[----:B------:R-:W-:Y:S06]  /*1040*/  @!P3 BRA `(.L_x_20) ;  /* 0x0000000000dcb947 */ /* 0x000fec0003800000 */
[----:B------:R-:W-:-:S13]  /*1050*/  FSETP.NEU.AND P3, PT, |R18|, +INF , PT ;  /* 0x7f8000001200780b */ /* 0x000fda0003f6d200 */
[----:B------:R-:W-:Y:S01]  /*1060*/  @!P3 FMUL R13, RZ, R18 ;  /* 0x00000012ff0db220 */ /* 0x000fe20000400000 */
[----:B------:R-:W-:Y:S01]  /*1070*/  @!P3 IMAD.MOV.U32 R19, RZ, RZ, RZ ;  /* 0x000000ffff13b224 */ /* 0x000fe200078e00ff */
[----:B------:R-:W-:Y:S06]  /*1080*/  @!P3 BRA `(.L_x_20) ;  /* 0x0000000000ccb947 */ /* 0x000fec0003800000 */
[----:B------:R-:W-:Y:S01]  /*1090*/  IMAD.SHL.U32 R13, R18, 0x100, RZ ;  /* 0x00000100120d7824 */ /* 0x000fe200078e00ff */
[----:B------:R-:W0:Y:S01]  /*10a0*/  LDCU.64 UR12, c[0x4][URZ] ;  /* 0x01000000ff0c77ac */ /* 0x000e220008000a00 */
[----:B------:R-:W-:-:S03]  /*10b0*/  IMAD.MOV.U32 R21, RZ, RZ, RZ ;  /* 0x000000ffff157224 */ /* 0x000fc600078e00ff */
[----:B------:R-:W-:Y:S01]  /*10c0*/  LOP3.LUT R19, R13, 0x80000000, RZ, 0xfc, !PT ;  /* 0x800000000d137812 */ /* 0x000fe200078efcff */
[----:B------:R-:W-:Y:S01]  /*10d0*/  UMOV UR5, URZ ;  /* 0x000000ff00057c82 */ /* 0x000fe20008000000 */
[----:B------:R-:W-:Y:S01]  /*10e0*/  UMOV UR4, URZ ;  /* 0x000000ff00047c82 */ /* 0x000fe20008000000 */
[----:B------:R-:W-:-:S05]  /*10f0*/  UMOV UR6, UR8 ;  /* 0x0000000800067c82 */ /* 0x000fca0008000000 */
.L_x_21:
[----:B0-----:R-:W-:Y:S02]  /*1100*/  IMAD.U32 R14, RZ, RZ, UR12 ;  /* 0x0000000cff0e7e24 */ /* 0x001fe4000f8e00ff */
[----:B------:R-:W-:-:S05]  /*1110*/  IMAD.U32 R15, RZ, RZ, UR13 ;  /* 0x0000000dff0f7e24 */ /* 0x000fca000f8e00ff */
[----:B------:R-:W2:Y:S01]  /*1120*/  LDG.E.CONSTANT R14, desc[UR10][R14.64] ;  /* 0x0000000a0e0e7981 */ /* 0x000ea2000c1e9900 */
[----:B------:R-:W-:Y:S02]  /*1130*/  UIADD3 UR12, UP0, UPT, UR12, 0x4, URZ ;  /* 0x000000040c0c7890 */ /* 0x000fe4000ff1e0ff */
[----:B------:R-:W-:Y:S02]  /*1140*/  UIADD3 UR4, UPT, UPT, UR4, 0x1, URZ ;  /* 0x0000000104047890 */ /* 0x000fe4000fffe0ff */
[----:B------:R-:W-:Y:S02]  /*1150*/  UIADD3.X UR13, UPT, UPT, URZ, UR13, URZ, UP0, !UPT ;  /* 0x0000000dff0d7290 */ /* 0x000fe400087fe4ff */
[----:B------:R-:W-:Y:S01]  /*1160*/  UISETP.NE.AND UP0, UPT, UR4, 0x6, UPT ;  /* 0x000000060400788c */ /* 0x000fe2000bf05270 */
[----:B--2---:R-:W-:-:S03]  /*1170*/  IMAD.WIDE.U32 R16, R14, R19, RZ ;  /* 0x000000130e107225 */ /* 0x004fc600078e00ff */
[----:B-1----:R-:W-:-:S04]  /*1180*/  IADD3 R13, P3, PT, R16, R21, RZ ;  /* 0x00000015100d7210 */ /* 0x002fc80007f7e0ff */
[----:B------:R-:W-:Y:S01]  /*1190*/  IADD3.X R21, PT, PT, R17, UR5, RZ, P3, !PT ;  /* 0x0000000511157c10 */ /* 0x000fe20009ffe4ff */
[----:B------:R1:W-:Y:S01]  /*11a0*/  STL [UR6], R13 ;  /* 0x0000000dff007987 */ /* 0x0003e20008100806 */
[----:B------:R-:W-:Y:S01]  /*11b0*/  UIADD3 UR6, UPT, UPT, UR6, 0x4, URZ ;  /* 0x0000000406067890 */ /* 0x000fe2000fffe0ff */
[----:B------:R-:W-:Y:S11]  /*11c0*/  BRA.U UP0, `(.L_x_21) ;  /* 0xfffffffd00cc7547 */ /* 0x000ff6000b83ffff */
[----:B------:R-:W-:Y:S01]  /*11d0*/  SHF.R.U32.HI R16, RZ, 0x17, R18 ;  /* 0x00000017ff107819 */ /* 0x000fe20000011612 */
[----:B------:R0:W-:Y:S03]  /*11e0*/  STL [R1+0x18], R21 ;  /* 0x0000181501007387 */ /* 0x0001e60000100800 */
[C---:B-1----:R-:W-:Y:S02]  /*11f0*/  LOP3.LUT R13, R16.reuse, 0xe0, RZ, 0xc0, !PT ;  /* 0x000000e0100d7812 */ /* 0x042fe400078ec0ff */
[----:B------:R-:W-:-:S03]  /*1200*/  LOP3.LUT P3, RZ, R16, 0x1f, RZ, 0xc0, !PT ;  /* 0x0000001f10ff7812 */ /* 0x000fc6000786c0ff */
[----:B------:R-:W-:-:S05]  /*1210*/  VIADD R13, R13, 0xffffff80 ;  /* 0xffffff800d0d7836 */ /* 0x000fca0000000000 */
[----:B------:R-:W-:-:S05]  /*1220*/  SHF.R.U32.HI R14, RZ, 0x5, R13 ;  /* 0x00000005ff0e7819 */ /* 0x000fca000001160d */
[----:B------:R-:W-:-:S05]  /*1230*/  IMAD R17, R14, -0x4, R1 ;  /* 0xfffffffc0e117824 */ /* 0x000fca00078e0201 */
[----:B------:R-:W2:Y:S04]  /*1240*/  LDL R13, [R17+0x18] ;  /* 0x00001800110d7983 */ /* 0x000ea80000100800 */
[----:B------:R-:W2:Y:S04]  /*1250*/  LDL R14, [R17+0x14] ;  /* 0x00001400110e7983 */ /* 0x000ea80000100800 */
[----:B------:R-:W3:Y:S01]  /*1260*/  @P3 LDL R15, [R17+0x10] ;  /* 0x00001000110f3983 */ /* 0x000ee20000100800 */
[----:B------:R-:W-:Y:S01]  /*1270*/  LOP3.LUT R16, R16, 0x1f, RZ, 0xc0, !PT ;  /* 0x0000001f10107812 */ /* 0x000fe200078ec0ff */
[----:B------:R-:W-:Y:S01]  /*1280*/  UMOV UR4, 0x54442d19 ;  /* 0x54442d1900047882 */ /* 0x000fe20000000000 */
[----:B------:R-:W-:-:S02]  /*1290*/  UMOV UR5, 0x3bf921fb ;  /* 0x3bf921fb00057882 */ /* 0x000fc40000000000 */
[-C--:B--2---:R-:W-:Y:S02]  /*12a0*/  @P3 SHF.L.W.U32.HI R13, R14, R16.reuse, R13 ;  /* 0x000000100e0d3219 */ /* 0x084fe40000010e0d */
[----:B---3--:R-:W-:Y:S02]  /*12b0*/  @P3 SHF.L.W.U32.HI R14, R15, R16, R14 ;  /* 0x000000100f0e3219 */ /* 0x008fe40000010e0e */
[----:B------:R-:W-:Y:S02]  /*12c0*/  ISETP.GE.AND P3, PT, R18, RZ, PT ;  /* 0x000000ff1200720c */ /* 0x000fe40003f66270 */
[C-C-:B------:R-:W-:Y:S01]  /*12d0*/  SHF.L.W.U32.HI R19, R14.reuse, 0x2, R13.reuse ;  /* 0x000000020e137819 */ /* 0x140fe20000010e0d */
[----:B------:R-:W-:Y:S01]  /*12e0*/  IMAD.SHL.U32 R14, R14, 0x4, RZ ;  /* 0x000000040e0e7824 */ /* 0x000fe200078e00ff */
[----:B------:R-:W-:Y:S02]  /*12f0*/  SHF.R.U32.HI R40, RZ, 0x1e, R13 ;  /* 0x0000001eff287819 */ /* 0x000fe4000001160d */
[----:B------:R-:W-:-:S02]  /*1300*/  SHF.R.S32.HI R15, RZ, 0x1f, R19 ;  /* 0x0000001fff0f7819 */ /* 0x000fc40000011413 */
[----:B------:R-:W-:Y:S02]  /*1310*/  LOP3.LUT R13, R19, R18, RZ, 0x3c, !PT ;  /* 0x00000012130d7212 */ /* 0x000fe400078e3cff */
[C---:B------:R-:W-:Y:S02]  /*1320*/  LOP3.LUT R14, R15.reuse, R14, RZ, 0x3c, !PT ;  /* 0x0000000e0f0e7212 */ /* 0x040fe400078e3cff */
[----:B------:R-:W-:Y:S02]  /*1330*/  LOP3.LUT R15, R15, R19, RZ, 0x3c, !PT ;  /* 0x000000130f0f7212 */ /* 0x000fe400078e3cff */
[----:B------:R-:W-:Y:S02]  /*1340*/  LEA.HI R19, R19, R40, RZ, 0x1 ;  /* 0x0000002813137211 */ /* 0x000fe400078f08ff */
[----:B------:R-:W-:Y:S02]  /*1350*/  ISETP.GE.AND P4, PT, R13, RZ, PT ;  /* 0x000000ff0d00720c */ /* 0x000fe40003f86270 */
[----:B------:R-:W1:Y:S01]  /*1360*/  I2F.F64.S64 R14, R14 ;  /* 0x0000000e000e7312 */ /* 0x000e620000301c00 */
[----:B------:R-:W-:-:S04]  /*1370*/  IMAD.MOV R13, RZ, RZ, -R19 ;  /* 0x000000ffff0d7224 */ /* 0x000fc800078e0a13 */
[----:B------:R-:W-:Y:S01]  /*1380*/  @!P3 IMAD.MOV.U32 R19, RZ, RZ, R13 ;  /* 0x000000ffff13b224 */ /* 0x000fe200078e000d */
[----:B-1----:R-:W-:-:S10]  /*1390*/  DMUL R16, R14, UR4 ;  /* 0x000000040e107c28 */ /* 0x002fd40008000000 */
[----:B------:R-:W1:Y:S02]  /*13a0*/  F2F.F32.F64 R16, R16 ;  /* 0x0000001000107310 */ /* 0x000e640000301000 */
[----:B01----:R-:W-:-:S07]  /*13b0*/  FSEL R13, -R16, R16, !P4 ;  /* 0x00000010100d7208 */ /* 0x003fce0006000100 */
.L_x_20:
[----:B------:R-:W-:Y:S05]  /*13c0*/  BSYNC.RECONVERGENT B2 ;  /* 0x0000000000027941 */ /* 0x000fea0003800200 */
.L_x_19:
[----:B------:R-:W-:Y:S02]  /*13d0*/  IMAD.MOV.U32 R15, RZ, RZ, 0x37cbac00 ;  /* 0x37cbac00ff0f7424 */ /* 0x000fe400078e00ff */
[----:B------:R-:W-:Y:S01]  /*13e0*/  FMUL R14, R13, R13 ;  /* 0x0000000d0d0e7220 */ /* 0x000fe20000400000 */
[C---:B------:R-:W-:Y:S01]  /*13f0*/  LOP3.LUT R17, R19.reuse, 0x1, RZ, 0xc0, !PT ;  /* 0x0000000113117812 */ /* 0x040fe200078ec0ff */
[----:B------:R-:W-:Y:S01]  /*1400*/  IMAD.MOV.U32 R21, RZ, RZ, 0x3d2aaabb ;  /* 0x3d2aaabbff157424 */ /* 0x000fe200078e00ff */
[----:B------:R-:W-:Y:S01]  /*1410*/  LOP3.LUT P4, RZ, R19, 0x2, RZ, 0xc0, !PT ;  /* 0x0000000213ff7812 */ /* 0x000fe2000788c0ff */
[----:B------:R-:W-:Y:S01]  /*1420*/  FFMA R16, R14, R15, -0.0013887860113754868507 ;  /* 0xbab607ed0e107423 */ /* 0x000fe2000000000f */
[----:B------:R-:W-:Y:S01]  /*1430*/  ISETP.NE.U32.AND P3, PT, R17, 0x1, PT ;  /* 0x000000011100780c */ /* 0x000fe20003f65070 */
[----:B------:R-:W0:Y:S01]  /*1440*/  MUFU.RCP R15, R18 ;  /* 0x00000012000f7308 */ /* 0x000e220000001000 */
[----:B------:R-:W-:Y:S02]  /*1450*/  BSSY.RECONVERGENT B5, `(.L_x_22) ;  /* 0x0000016000057945 */ /* 0x000fe40003800200 */
[----:B------:R-:W-:Y:S01]  /*1460*/  FSEL R17, R16, -0.00019574658654164522886, !P3 ;  /* 0xb94d415310117808 */ /* 0x000fe20005800000 */
[----:B------:R-:W-:Y:S01]  /*1470*/  IMAD.MOV.U32 R16, RZ, RZ, 0x3effffff ;  /* 0x3effffffff107424 */ /* 0x000fe200078e00ff */
[----:B------:R-:W-:-:S02]  /*1480*/  FSEL R21, R21, 0.0083327032625675201416, !P3 ;  /* 0x3c0885e415157808 */ /* 0x000fc40005800000 */
[----:B------:R-:W-:Y:S02]  /*1490*/  FSEL R13, R13, 1, P3 ;  /* 0x3f8000000d0d7808 */ /* 0x000fe40001800000 */
[----:B------:R-:W-:Y:S01]  /*14a0*/  FSEL R16, -R16, -0.16666662693023681641, !P3 ;  /* 0xbe2aaaa810107808 */ /* 0x000fe20005800100 */
[----:B------:R-:W-:-:S04]  /*14b0*/  FFMA R17, R14, R17, R21 ;  /* 0x000000110e117223 */ /* 0x000fc80000000015 */
[C---:B------:R-:W-:Y:S01]  /*14c0*/  FFMA R16, R14.reuse, R17, R16 ;  /* 0x000000110e107223 */ /* 0x040fe20000000010 */
[----:B------:R-:W-:-:S04]  /*14d0*/  FFMA R14, R14, R13, RZ ;  /* 0x0000000d0e0e7223 */ /* 0x000fc800000000ff */
[----:B------:R-:W-:Y:S01]  /*14e0*/  FFMA R14, R14, R16, R13 ;  /* 0x000000100e0e7223 */ /* 0x000fe2000000000d */
[----:B0-----:R-:W-:-:S03]  /*14f0*/  FFMA R16, -R18, R15, 1 ;  /* 0x3f80000012107423 */ /* 0x001fc6000000010f */
[----:B------:R-:W-:Y:S01]  /*1500*/  @P4 FADD R14, RZ, -R14 ;  /* 0x8000000eff0e4221 */ /* 0x000fe20000000000 */
[----:B------:R-:W-:-:S03]  /*1510*/  FFMA R15, R15, R16, R15 ;  /* 0x000000100f0f7223 */ /* 0x000fc6000000000f */
[----:B------:R-:W0:Y:S01]  /*1520*/  FCHK P3, R14, R18 ;  /* 0x000000120e007302 */ /* 0x000e220000060000 */
[----:B------:R-:W-:-:S04]  /*1530*/  FFMA R16, R14, R15, RZ ;  /* 0x0000000f0e107223 */ /* 0x000fc800000000ff */
[----:B------:R-:W-:-:S04]  /*1540*/  FFMA R21, -R18, R16, R14 ;  /* 0x0000001012157223 */ /* 0x000fc8000000010e */
[----:B------:R-:W-:Y:S01]  /*1550*/  FFMA R21, R15, R21, R16 ;  /* 0x000000150f157223 */ /* 0x000fe20000000010 */
[----:B0-----:R-:W-:Y:S06]  /*1560*/  @!P3 BRA `(.L_x_23) ;  /* 0x000000000010b947 */ /* 0x001fec0003800000 */
[----:B------:R-:W-:Y:S01]  /*1570*/  IMAD.MOV.U32 R13, RZ, RZ, R18 ;  /* 0x000000ffff0d7224 */ /* 0x000fe200078e0012 */
[----:B------:R-:W-:-:S07]  /*1580*/  MOV R16, 0x15a0 ;  /* 0x000015a000107802 */ /* 0x000fce0000000f00 */
[----:B------:R-:W-:Y:S05]  /*1590*/  CALL.REL.NOINC `($__internal_0_$__cuda_sm3x_div_rn_noftz_f32_slowpath) ;  /* 0x0000002400e87944 */ /* 0x000fea0003c00000 */
[----:B------:R-:W-:-:S07]  /*15a0*/  IMAD.MOV.U32 R21, RZ, RZ, R13 ;  /* 0x000000ffff157224 */ /* 0x000fce00078e000d */
.L_x_23:
[----:B------:R-:W-:Y:S05]  /*15b0*/  BSYNC.RECONVERGENT B5 ;  /* 0x0000000000057941 */ /* 0x000fea0003800200 */
.L_x_22:
[----:B------:R-:W-:Y:S01]  /*15c0*/  IMAD.MOV.U32 R13, RZ, RZ, 0x3eaaaaab ;  /* 0x3eaaaaabff0d7424 */ /* 0x000fe200078e00ff */
[----:B------:R-:W0:Y:S01]  /*15d0*/  FCHK P3, R12, 3 ;  /* 0x404000000c007902 */ /* 0x000e220000060000 */
[----:B------:R-:W-:Y:S01]  /*15e0*/  IMAD.MOV.U32 R14, RZ, RZ, 0x40400000 ;  /* 0x40400000ff0e7424 */ /* 0x000fe200078e00ff */
[----:B------:R-:W-:Y:S03]  /*15f0*/  BSSY.RECONVERGENT B5, `(.L_x_24) ;  /* 0x000000b000057945 */ /* 0x000fe60003800200 */
[----:B------:R-:W-:-:S04]  /*1600*/  FFMA R14, R13, -R14, 1 ;  /* 0x3f8000000d0e7423 */ /* 0x000fc8000000080e */
[----:B------:R-:W-:-:S04]  /*1610*/  FFMA R13, R14, R13, 0.3333333432674407959 ;  /* 0x3eaaaaab0e0d7423 */ /* 0x000fc8000000000d */
[----:B------:R-:W-:-:S04]  /*1620*/  FFMA R15, R13, R12, RZ ;  /* 0x0000000c0d0f7223 */ /* 0x000fc800000000ff */
[----:B------:R-:W-:-:S04]  /*1630*/  FFMA R14, R15, -3, R12 ;  /* 0xc04000000f0e7823 */ /* 0x000fc8000000000c */
[----:B------:R-:W-:Y:S01]  /*1640*/  FFMA R13, R13, R14, R15 ;  /* 0x0000000e0d0d7223 */ /* 0x000fe2000000000f */
[----:B0-----:R-:W-:Y:S06]  /*1650*/  @!P3 BRA `(.L_x_25) ;  /* 0x000000000010b947 */ /* 0x001fec0003800000 */
[----:B------:R-:W-:Y:S01]  /*1660*/  IMAD.MOV.U32 R14, RZ, RZ, R12 ;  /* 0x000000ffff0e7224 */ /* 0x000fe200078e000c */
[----:B------:R-:W-:Y:S01]  /*1670*/  MOV R16, 0x16a0 ;  /* 0x000016a000107802 */ /* 0x000fe20000000f00 */
[----:B------:R-:W-:-:S07]  /*1680*/  IMAD.MOV.U32 R13, RZ, RZ, 0x40400000 ;  /* 0x40400000ff0d7424 */ /* 0x000fce00078e00ff */
[----:B------:R-:W-:Y:S05]  /*1690*/  CALL.REL.NOINC `($__internal_0_$__cuda_sm3x_div_rn_noftz_f32_slowpath) ;  /* 0x0000002400a87944 */ /* 0x000fea0003c00000 */
.L_x_25:
[----:B------:R-:W-:Y:S05]  /*16a0*/  BSYNC.RECONVERGENT B5 ;  /* 0x0000000000057941 */ /* 0x000fea0003800200 */
.L_x_24:
        /* <DEDUP_REMOVED lines=15> */
[----:B------:R-:W-:Y:S01]  /*17a0*/  UMOV UR4, URZ ;  /* 0x000000ff00047c82 */ /* 0x000fe20008000000 */
[----:B------:R-:W-:Y:S02]  /*17b0*/  IMAD.MOV.U32 R16, RZ, RZ, RZ ;  /* 0x000000ffff107224 */ /* 0x000fe400078e00ff */
[----:B------:R-:W-:Y:S01]  /*17c0*/  IMAD.MOV.U32 R18, RZ, RZ, RZ ;  /* 0x000000ffff127224 */ /* 0x000fe200078e00ff */
[----:B------:R-:W-:-:S07]  /*17d0*/  LOP3.LUT R39, R12, 0x80000000, RZ, 0xfc, !PT ;  /* 0x800000000c277812 */ /* 0x000fce00078efcff */
.L_x_28:
[----:B0-----:R-:W0:Y:S02]  /*17e0*/  LDC.64 R12, c[0x4][RZ] ;  /* 0x01000000ff0c7b82 */ /* 0x001e240000000a00 */
[----:B0-----:R-:W-:-:S05]  /*17f0*/  IMAD.WIDE.U32 R14, R18, 0x4, R12 ;  /* 0x00000004120e7825 */ /* 0x001fca00078e000c */
[----:B------:R-:W2:Y:S01]  /*1800*/  LDG.E.CONSTANT R12, desc[UR10][R14.64] ;  /* 0x0000000a0e0c7981 */ /* 0x000ea2000c1e9900 */
[C---:B------:R-:W-:Y:S02]  /*1810*/  IMAD R19, R18.reuse, 0x4, R1 ;  /* 0x0000000412137824 */ /* 0x040fe400078e0201 */
[----:B------:R-:W-:-:S05]  /*1820*/  VIADD R18, R18, 0x1 ;  /* 0x0000000112127836 */ /* 0x000fca0000000000 */
[----:B------:R-:W-:Y:S01]  /*1830*/  ISETP.NE.AND P3, PT, R18, 0x6, PT ;  /* 0x000000061200780c */ /* 0x000fe20003f65270 */
[----:B--2---:R-:W-:-:S03]  /*1840*/  IMAD.WIDE.U32 R12, R12, R39, RZ ;  /* 0x000000270c0c7225 */ /* 0x004fc600078e00ff */
[----:B------:R-:W-:-:S04]  /*1850*/  IADD3 R12, P4, PT, R12, R16, RZ ;  /* 0x000000100c0c7210 */ /* 0x000fc80007f9e0ff */
[----:B------:R-:W-:Y:S01]  /*1860*/  IADD3.X R16, PT, PT, R13, UR4, RZ, P4, !PT ;  /* 0x000000040d107c10 */ /* 0x000fe2000a7fe4ff */
[----:B------:R0:W-:Y:S04]  /*1870*/  STL [R19], R12 ;  /* 0x0000000c13007387 */ /* 0x0001e80000100800 */
[----:B------:R-:W-:Y:S05]  /*1880*/  @P3 BRA `(.L_x_28) ;  /* 0xfffffffc00d43947 */ /* 0x000fea000383ffff */
[----:B------:R-:W-:Y:S01]  /*1890*/  SHF.R.U32.HI R14, RZ, 0x17, R17 ;  /* 0x00000017ff0e7819 */ /* 0x000fe20000011611 */
[----:B------:R1:W-:Y:S03]  /*18a0*/  STL [R1+0x18], R16 ;  /* 0x0000181001007387 */ /* 0x0003e60000100800 */
[C---:B0-----:R-:W-:Y:S02]  /*18b0*/  LOP3.LUT R12, R14.reuse, 0xe0, RZ, 0xc0, !PT ;  /* 0x000000e00e0c7812 */ /* 0x041fe400078ec0ff */
        /* <DEDUP_REMOVED lines=17> */
[----:B-1----:R-:W-:Y:S02]  /*19d0*/  LOP3.LUT R16, R40, R17, RZ, 0x3c, !PT ;  /* 0x0000001128107212 */ /* 0x002fe400078e3cff */
[C---:B------:R-:W-:Y:S02]  /*19e0*/  LOP3.LUT R12, R14.reuse, R13, RZ, 0x3c, !PT ;  /* 0x0000000d0e0c7212 */ /* 0x040fe400078e3cff */
[----:B------:R-:W-:Y:S02]  /*19f0*/  LOP3.LUT R13, R14, R40, RZ, 0x3c, !PT ;  /* 0x000000280e0d7212 */ /* 0x000fe400078e3cff */
[----:B------:R-:W-:Y:S02]  /*1a00*/  LEA.HI R40, R40, R19, RZ, 0x1 ;  /* 0x0000001328287211 */ /* 0x000fe400078f08ff */
[----:B------:R-:W-:Y:S02]  /*1a10*/  ISETP.GE.AND P4, PT, R16, RZ, PT ;  /* 0x000000ff1000720c */ /* 0x000fe40003f86270 */
[----:B------:R-:W0:Y:S01]  /*1a20*/  I2F.F64.S64 R12, R12 ;  /* 0x0000000c000c7312 */ /* 0x000e220000301c00 */
[----:B------:R-:W-:-:S04]  /*1a30*/  IMAD.MOV R16, RZ, RZ, -R40 ;  /* 0x000000ffff107224 */ /* 0x000fc800078e0a28 */
[----:B------:R-:W-:Y:S01]  /*1a40*/  @!P3 IMAD.MOV.U32 R40, RZ, RZ, R16 ;  /* 0x000000ffff28b224 */ /* 0x000fe200078e0010 */
[----:B0-----:R-:W-:-:S10]  /*1a50*/  DMUL R14, R12, UR4 ;  /* 0x000000040c0e7c28 */ /* 0x001fd40008000000 */
[----:B------:R-:W0:Y:S02]  /*1a60*/  F2F.F32.F64 R14, R14 ;  /* 0x0000000e000e7310 */ /* 0x000e240000301000 */
[----:B0-----:R-:W-:-:S07]  /*1a70*/  FSEL R12, -R14, R14, !P4 ;  /* 0x0000000e0e0c7208 */ /* 0x001fce0006000100 */
.L_x_27:
[----:B------:R-:W-:Y:S05]  /*1a80*/  BSYNC.RECONVERGENT B2 ;  /* 0x0000000000027941 */ /* 0x000fea0003800200 */
.L_x_26:
[----:B------:R-:W-:Y:S02]  /*1a90*/  IMAD.MOV.U32 R14, RZ, RZ, 0x37cbac00 ;  /* 0x37cbac00ff0e7424 */ /* 0x000fe400078e00ff */
[----:B------:R-:W-:Y:S01]  /*1aa0*/  FMUL R13, R12, R12 ;  /* 0x0000000c0c0d7220 */ /* 0x000fe20000400000 */
[C---:B------:R-:W-:Y:S01]  /*1ab0*/  LOP3.LUT R15, R40.reuse, 0x1, RZ, 0xc0, !PT ;  /* 0x00000001280f7812 */ /* 0x040fe200078ec0ff */
[----:B------:R-:W-:Y:S01]  /*1ac0*/  IMAD.MOV.U32 R18, RZ, RZ, 0x3d2aaabb ;  /* 0x3d2aaabbff127424 */ /* 0x000fe200078e00ff */
[----:B------:R-:W-:Y:S01]  /*1ad0*/  LOP3.LUT P4, RZ, R40, 0x2, RZ, 0xc0, !PT ;  /* 0x0000000228ff7812 */ /* 0x000fe2000788c0ff */
[----:B------:R-:W-:Y:S01]  /*1ae0*/  FFMA R14, R13, R14, -0.0013887860113754868507 ;  /* 0xbab607ed0d0e7423 */ /* 0x000fe2000000000e */
[----:B------:R-:W-:Y:S01]  /*1af0*/  ISETP.NE.U32.AND P3, PT, R15, 0x1, PT ;  /* 0x000000010f00780c */ /* 0x000fe20003f65070 */
[----:B------:R-:W-:Y:S01]  /*1b00*/  IMAD.MOV.U32 R15, RZ, RZ, 0x3effffff ;  /* 0x3effffffff0f7424 */ /* 0x000fe200078e00ff */
[----:B------:R-:W0:Y:S01]  /*1b10*/  MUFU.RCP R16, R17 ;  /* 0x0000001100107308 */ /* 0x000e220000001000 */
[----:B------:R-:W-:Y:S01]  /*1b20*/  BSSY.RECONVERGENT B5, `(.L_x_29) ;  /* 0x0000014000057945 */ /* 0x000fe20003800200 */
[----:B------:R-:W-:-:S02]  /*1b30*/  FSEL R14, R14, -0.00019574658654164522886, !P3 ;  /* 0xb94d41530e0e7808 */ /* 0x000fc40005800000 */
[----:B------:R-:W-:Y:S02]  /*1b40*/  FSEL R18, R18, 0.0083327032625675201416, !P3 ;  /* 0x3c0885e412127808 */ /* 0x000fe40005800000 */
[----:B------:R-:W-:Y:S02]  /*1b50*/  FSEL R15, -R15, -0.16666662693023681641, !P3 ;  /* 0xbe2aaaa80f0f7808 */ /* 0x000fe40005800100 */
[----:B------:R-:W-:Y:S01]  /*1b60*/  FSEL R12, R12, 1, P3 ;  /* 0x3f8000000c0c7808 */ /* 0x000fe20001800000 */
        /* <DEDUP_REMOVED lines=15> */
.L_x_30:
[----:B------:R-:W-:Y:S05]  /*1c60*/  BSYNC.RECONVERGENT B5 ;  /* 0x0000000000057941 */ /* 0x000fea0003800200 */
.L_x_29:
[----:B------:R-:W-:-:S07]  /*1c70*/  FMUL R21, R13, R21 ;  /* 0x000000150d157220 */ /* 0x000fce0000400000 */
.L_x_18:
[----:B------:R-:W-:Y:S05]  /*1c80*/  BSYNC.RECONVERGENT B4 ;  /* 0x0000000000047941 */ /* 0x000fea0003800200 */
.L_x_17:
[----:B------:R-:W-:Y:S01]  /*1c90*/  ISETP.NE.AND P3, PT, R38, RZ, PT ;  /* 0x000000ff2600720c */ /* 0x000fe20003f65270 */
[----:B------:R-:W-:Y:S01]  /*1ca0*/  BSSY.RECONVERGENT B4, `(.L_x_31) ;  /* 0x0000094000047945 */ /* 0x000fe20003800200 */
[----:B------:R-:W-:-:S11]  /*1cb0*/  IMAD.MOV.U32 R12, RZ, RZ, R3 ;  /* 0x000000ffff0c7224 */ /* 0x000fd600078e0003 */
[----:B------:R-:W-:Y:S05]  /*1cc0*/  @P3 BRA `(.L_x_32) ;  /* 0x0000000800443947 */ /* 0x000fea0003800000 */
[----:B------:R-:W-:Y:S01]  /*1cd0*/  BSSY.RECONVERGENT B2, `(.L_x_33) ;  /* 0x0000029000027945 */ /* 0x000fe20003800200 */
[----:B------:R-:W-:Y:S02]  /*1ce0*/  IMAD.MOV.U32 R16, RZ, RZ, R2 ;  /* 0x000000ffff107224 */ /* 0x000fe400078e0002 */
[----:B------:R-:W-:Y:S01]  /*1cf0*/  IMAD.MOV.U32 R17, RZ, RZ, R5 ;  /* 0x000000ffff117224 */ /* 0x000fe200078e0005 */
[----:B------:R-:W-:Y:S06]  /*1d00*/  @P0 BRA `(.L_x_34) ;  /* 0x0000000000940947 */ /* 0x000fec0003800000 */
[----:B------:R-:W-:Y:S01]  /*1d10*/  CS2R R16, SRZ ;  /* 0x0000000000107805 */ /* 0x000fe2000001ff00 */
[----:B------:R-:W-:-:S06]  /*1d20*/  UMOV UR4, URZ ;  /* 0x000000ff00047c82 */ /* 0x000fcc0008000000 */
.L_x_35:
        /* <DEDUP_REMOVED lines=11> */
[----:B------:R-:W-:Y:S01]  /*1de0*/  ISETP.NE.AND P3, PT, R25, RZ, PT ;  /* 0x000000ff1900720c */ /* 0x000fe20003f65270 */
[----:B------:R1:W-:Y:S04]  /*1df0*/  STL [R1+0x18], R17 ;  /* 0x0000181101007387 */ /* 0x0003e80000100800 */
[----:B------:R-:W2:Y:S04]  /*1e00*/  LDL R16, [R24+0x18] ;  /* 0x0000180018107983 */ /* 0x000ea80000100800 */
[----:B------:R-:W2:Y:S04]  /*1e10*/  LDL R12, [R24+0x14] ;  /* 0x00001400180c7983 */ /* 0x000ea80000100800 */
[----:B------:R-:W3:Y:S01]  /*1e20*/  @P3 LDL R13, [R24+0x10] ;  /* 0x00001000180d3983 */ /* 0x000ee20000100800 */
[----:B------:R-:W-:Y:S01]  /*1e30*/  UMOV UR4, 0x54442d19 ;  /* 0x54442d1900047882 */ /* 0x000fe20000000000 */
[----:B------:R-:W-:Y:S01]  /*1e40*/  UMOV UR5, 0x3bf921fb ;  /* 0x3bf921fb00057882 */ /* 0x000fe20000000000 */
[----:B--2---:R-:W-:-:S02]  /*1e50*/  @P3 SHF.L.W.U32.HI R16, R12, R25, R16 ;  /* 0x000000190c103219 */ /* 0x004fc40000010e10 */
[----:B---3--:R-:W-:Y:S02]  /*1e60*/  @P3 SHF.L.W.U32.HI R12, R13, R25, R12 ;  /* 0x000000190d0c3219 */ /* 0x008fe40000010e0c */
[----:B------:R-:W-:Y:S02]  /*1e70*/  ISETP.GE.AND P3, PT, R27, RZ, PT ;  /* 0x000000ff1b00720c */ /* 0x000fe40003f66270 */
[C-C-:B0-----:R-:W-:Y:S01]  /*1e80*/  SHF.L.W.U32.HI R18, R12.reuse, 0x2, R16.reuse ;  /* 0x000000020c127819 */ /* 0x141fe20000010e10 */
[----:B------:R-:W-:Y:S01]  /*1e90*/  IMAD.SHL.U32 R12, R12, 0x4, RZ ;  /* 0x000000040c0c7824 */ /* 0x000fe200078e00ff */
[----:B-1----:R-:W-:Y:S02]  /*1ea0*/  SHF.R.U32.HI R17, RZ, 0x1e, R16 ;  /* 0x0000001eff117819 */ /* 0x002fe40000011610 */
[----:B------:R-:W-:Y:S02]  /*1eb0*/  SHF.R.S32.HI R13, RZ, 0x1f, R18 ;  /* 0x0000001fff0d7819 */ /* 0x000fe40000011412 */
[----:B------:R-:W-:-:S02]  /*1ec0*/  LOP3.LUT R19, R18, R27, RZ, 0x3c, !PT ;  /* 0x0000001b12137212 */ /* 0x000fc400078e3cff */
[C---:B------:R-:W-:Y:S02]  /*1ed0*/  LOP3.LUT R12, R13.reuse, R12, RZ, 0x3c, !PT ;  /* 0x0000000c0d0c7212 */ /* 0x040fe400078e3cff */
[----:B------:R-:W-:Y:S02]  /*1ee0*/  LOP3.LUT R13, R13, R18, RZ, 0x3c, !PT ;  /* 0x000000120d0d7212 */ /* 0x000fe400078e3cff */
[----:B------:R-:W-:Y:S02]  /*1ef0*/  LEA.HI R16, R18, R17, RZ, 0x1 ;  /* 0x0000001112107211 */ /* 0x000fe400078f08ff */
[----:B------:R-:W-:Y:S02]  /*1f00*/  ISETP.GE.AND P4, PT, R19, RZ, PT ;  /* 0x000000ff1300720c */ /* 0x000fe40003f86270 */
[----:B------:R-:W0:Y:S01]  /*1f10*/  I2F.F64.S64 R12, R12 ;  /* 0x0000000c000c7312 */ /* 0x000e220000301c00 */
[----:B------:R-:W-:Y:S01]  /*1f20*/  @!P3 IMAD.MOV R16, RZ, RZ, -R16 ;  /* 0x000000ffff10b224 */ /* 0x000fe200078e0a10 */
[----:B0-----:R-:W-:-:S10]  /*1f30*/  DMUL R14, R12, UR4 ;  /* 0x000000040c0e7c28 */ /* 0x001fd40008000000 */
[----:B------:R-:W0:Y:S02]  /*1f40*/  F2F.F32.F64 R14, R14 ;  /* 0x0000000e000e7310 */ /* 0x000e240000301000 */
[----:B0-----:R-:W-:-:S07]  /*1f50*/  FSEL R17, -R14, R14, !P4 ;  /* 0x0000000e0e117208 */ /* 0x001fce0006000100 */
.L_x_34:
[----:B------:R-:W-:Y:S05]  /*1f60*/  BSYNC.RECONVERGENT B2 ;  /* 0x0000000000027941 */ /* 0x000fea0003800200 */
.L_x_33:
        /* <DEDUP_REMOVED lines=8> */
[----:B------:R-:W-:Y:S01]  /*1ff0*/  BSSY.RECONVERGENT B2, `(.L_x_36) ;  /* 0x0000033000027945 */ /* 0x000fe20003800200 */
[----:B------:R-:W-:Y:S01]  /*2000*/  IMAD.MOV.U32 R40, RZ, RZ, R10 ;  /* 0x000000ffff287224 */ /* 0x000fe200078e000a */
[----:B------:R-:W-:-:S02]  /*2010*/  FSEL R15, R12, -0.00019574658654164522886, !P3 ;  /* 0xb94d41530c0f7808 */ /* 0x000fc40005800000 */
[----:B------:R-:W-:Y:S02]  /*2020*/  FSEL R39, R18, 0.0083327032625675201416, !P3 ;  /* 0x3c0885e412277808 */ /* 0x000fe40005800000 */
[----:B------:R-:W-:Y:S02]  /*2030*/  FSEL R12, R17, 1, P3 ;  /* 0x3f800000110c7808 */ /* 0x000fe40001800000 */
[----:B------:R-:W-:Y:S01]  /*2040*/  FSEL R16, -R19, -0.16666662693023681641, !P3 ;  /* 0xbe2aaaa813107808 */ /* 0x000fe20005800100 */
[C---:B------:R-:W-:Y:S02]  /*2050*/  FFMA R39, R14.reuse, R15, R39 ;  /* 0x0000000f0e277223 */ /* 0x040fe40000000027 */
[C---:B------:R-:W-:Y:S02]  /*2060*/  FFMA R15, R14.reuse, R12, RZ ;  /* 0x0000000c0e0f7223 */ /* 0x040fe400000000ff */
[----:B------:R-:W-:Y:S01]  /*2070*/  FFMA R16, R14, R39, R16 ;  /* 0x000000270e107223 */ /* 0x000fe20000000010 */
[----:B------:R-:W-:-:S03]  /*2080*/  IMAD.MOV.U32 R39, RZ, RZ, R4 ;  /* 0x000000ffff277224 */ /* 0x000fc600078e0004 */
[----:B------:R-:W-:-:S04]  /*2090*/  FFMA R12, R15, R16, R12 ;  /* 0x000000100f0c7223 */ /* 0x000fc8000000000c */
[----:B------:R-:W-:Y:S01]  /*20a0*/  @P4 FADD R12, RZ, -R12 ;  /* 0x8000000cff0c4221 */ /* 0x000fe20000000000 */
[----:B------:R-:W-:Y:S06]  /*20b0*/  @P1 BRA `(.L_x_37) ;  /* 0x0000000000981947 */ /* 0x000fec0003800000 */
[----:B------:R-:W-:Y:S01]  /*20c0*/  IMAD.MOV.U32 R41, RZ, RZ, RZ ;  /* 0x000000ffff297224 */ /* 0x000fe200078e00ff */
[----:B------:R-:W-:Y:S01]  /*20d0*/  UMOV UR4, URZ ;  /* 0x000000ff00047c82 */ /* 0x000fe20008000000 */
[----:B------:R-:W-:-:S07]  /*20e0*/  IMAD.MOV.U32 R39, RZ, RZ, RZ ;  /* 0x000000ffff277224 */ /* 0x000fce00078e00ff */
.L_x_38:
        /* <DEDUP_REMOVED lines=23> */
[----:B------:R-:W-:Y:S02]  /*2260*/  SHF.R.U32.HI R39, RZ, 0x1e, R39 ;  /* 0x0000001eff277819 */ /* 0x000fe40000011627 */
[----:B------:R-:W-:Y:S02]  /*2270*/  SHF.R.S32.HI R15, RZ, 0x1f, R40 ;  /* 0x0000001fff0f7819 */ /* 0x000fe40000011428 */
[----:B-1----:R-:W-:-:S02]  /*2280*/  LOP3.LUT R41, R40, R23, RZ, 0x3c, !PT ;  /* 0x0000001728297212 */ /* 0x002fc400078e3cff */
        /* <DEDUP_REMOVED lines=9> */
.L_x_37:
[----:B------:R-:W-:Y:S05]  /*2320*/  BSYNC.RECONVERGENT B2 ;  /* 0x0000000000027941 */ /* 0x000fea0003800200 */
.L_x_36:
[----:B------:R-:W-:Y:S01]  /*2330*/  FMUL R14, R39, R39 ;  /* 0x00000027270e7220 */ /* 0x000fe20000400000 */
[C---:B------:R-:W-:Y:S01]  /*2340*/  LOP3.LUT R15, R40.reuse, 0x1, RZ, 0xc0, !PT ;  /* 0x00000001280f7812 */ /* 0x040fe200078ec0ff */
[----:B------:R-:W0:Y:S01]  /*2350*/  MUFU.RCP R16, R23 ;  /* 0x0000001700107308 */ /* 0x000e220000001000 */
[----:B------:R-:W-:Y:S01]  /*2360*/  LOP3.LUT P4, RZ, R40, 0x2, RZ, 0xc0, !PT ;  /* 0x0000000228ff7812 */ /* 0x000fe2000788c0ff */
[----:B------:R-:W-:Y:S01]  /*2370*/  FFMA R13, R14, R13, -0.0013887860113754868507 ;  /* 0xbab607ed0e0d7423 */ /* 0x000fe2000000000d */
[----:B------:R-:W-:Y:S01]  /*2380*/  ISETP.NE.U32.AND P3, PT, R15, 0x1, PT ;  /* 0x000000010f00780c */ /* 0x000fe20003f65070 */
[----:B------:R-:W-:Y:S03]  /*2390*/  BSSY.RECONVERGENT B5, `(.L_x_39) ;  /* 0x0000015000057945 */ /* 0x000fe60003800200 */
[----:B------:R-:W-:Y:S02]  /*23a0*/  FSEL R15, R18, 0.0083327032625675201416, !P3 ;  /* 0x3c0885e4120f7808 */ /* 0x000fe40005800000 */
[----:B------:R-:W-:-:S02]  /*23b0*/  FSEL R13, R13, -0.00019574658654164522886, !P3 ;  /* 0xb94d41530d0d7808 */ /* 0x000fc40005800000 */
[----:B------:R-:W-:-:S03]  /*23c0*/  FSEL R18, -R19, -0.16666662693023681641, !P3 ;  /* 0xbe2aaaa813127808 */ /* 0x000fc60005800100 */
[----:B------:R-:W-:Y:S01]  /*23d0*/  FFMA R15, R14, R13, R15 ;  /* 0x0000000d0e0f7223 */ /* 0x000fe2000000000f */
[----:B------:R-:W-:-:S03]  /*23e0*/  FSEL R13, R39, 1, P3 ;  /* 0x3f800000270d7808 */ /* 0x000fc60001800000 */
[C---:B------:R-:W-:Y:S02]  /*23f0*/  FFMA R15, R14.reuse, R15, R18 ;  /* 0x0000000f0e0f7223 */ /* 0x040fe40000000012 */
        /* <DEDUP_REMOVED lines=14> */
.L_x_40:
[----:B------:R-:W-:Y:S05]  /*24e0*/  BSYNC.RECONVERGENT B5 ;  /* 0x0000000000057941 */ /* 0x000fea0003800200 */
.L_x_39:
[----:B------:R-:W0:Y:S01]  /*24f0*/  MUFU.RCP R14, R27 ;  /* 0x0000001b000e7308 */ /* 0x000e220000001000 */
[----:B------:R-:W-:Y:S07]  /*2500*/  BSSY.RECONVERGENT B5, `(.L_x_41) ;  /* 0x000000c000057945 */ /* 0x000fee0003800200 */
[----:B------:R-:W1:Y:S01]  /*2510*/  FCHK P3, R12, R27 ;  /* 0x0000001b0c007302 */ /* 0x000e620000060000 */
[----:B0-----:R-:W-:-:S04]  /*2520*/  FFMA R13, -R27, R14, 1 ;  /* 0x3f8000001b0d7423 */ /* 0x001fc8000000010e */
[----:B------:R-:W-:-:S04]  /*2530*/  FFMA R13, R14, R13, R14 ;  /* 0x0000000d0e0d7223 */ /* 0x000fc8000000000e */
[----:B------:R-:W-:-:S04]  /*2540*/  FFMA R14, R12, R13, RZ ;  /* 0x0000000d0c0e7223 */ /* 0x000fc800000000ff */
[----:B------:R-:W-:-:S04]  /*2550*/  FFMA R15, -R27, R14, R12 ;  /* 0x0000000e1b0f7223 */ /* 0x000fc8000000010c */
[----:B------:R-:W-:Y:S01]  /*2560*/  FFMA R13, R13, R15, R14 ;  /* 0x0000000f0d0d7223 */ /* 0x000fe2000000000e */
[----:B-1----:R-:W-:Y:S06]  /*2570*/  @!P3 BRA `(.L_x_42) ;  /* 0x000000000010b947 */ /* 0x002fec0003800000 */
[----:B------:R-:W-:Y:S01]  /*2580*/  IMAD.MOV.U32 R14, RZ, RZ, R12 ;  /* 0x000000ffff0e7224 */ /* 0x000fe200078e000c */
[----:B------:R-:W-:Y:S01]  /*2590*/  MOV R16, 0x25c0 ;  /* 0x000025c000107802 */ /* 0x000fe20000000f00 */
[----:B------:R-:W-:-:S07]  /*25a0*/  IMAD.MOV.U32 R13, RZ, RZ, R27 ;  /* 0x000000ffff0d7224 */ /* 0x000fce00078e001b */
[----:B------:R-:W-:Y:S05]  /*25b0*/  CALL.REL.NOINC `($__internal_0_$__cuda_sm3x_div_rn_noftz_f32_slowpath) ;  /* 0x0000001400e07944 */ /* 0x000fea0003c00000 */
.L_x_42:
[----:B------:R-:W-:Y:S05]  /*25c0*/  BSYNC.RECONVERGENT B5 ;  /* 0x0000000000057941 */ /* 0x000fea0003800200 */
.L_x_41:
[----:B------:R-:W-:-:S07]  /*25d0*/  FMUL R12, R13, R19 ;  /* 0x000000130d0c7220 */ /* 0x000fce0000400000 */
.L_x_32:
[----:B------:R-:W-:Y:S05]  /*25e0*/  BSYNC.RECONVERGENT B4 ;  /* 0x0000000000047941 */ /* 0x000fea0003800200 */
.L_x_31:
[----:B------:R-:W0:Y:S01]  /*25f0*/  LDCU UR6, c[0x0][0x390] ;  /* 0x00007200ff0677ac */ /* 0x000e220008000800 */
[----:B------:R-:W-:Y:S01]  /*2600*/  FMUL R21, R12, R21 ;  /* 0x000000150c157220 */ /* 0x000fe20000400000 */
[----:B0-----:R-:W-:-:S09]  /*2610*/  UISETP.GE.AND UP0, UPT, UR6, 0x1, UPT ;  /* 0x000000010600788c */ /* 0x001fd2000bf06270 */
[----:B------:R-:W-:Y:S05]  /*2620*/  BRA.U !UP0, `(.L_x_43) ;  /* 0x0000000908c47547 */ /* 0x000fea000b800000 */
[----:B------:R-:W-:Y:S01]  /*2630*/  UISETP.GE.U32.AND UP0, UPT, UR6, 0x10, UPT ;  /* 0x000000100600788c */ /* 0x000fe2000bf06070 */
[----:B------:R-:W-:-:S08]  /*2640*/  IMAD.MOV.U32 R15, RZ, RZ, RZ ;  /* 0x000000ffff0f7224 */ /* 0x000fd000078e00ff */
[----:B------:R-:W-:Y:S05]  /*2650*/  BRA.U !UP0, `(.L_x_44) ;  /* 0x00000005080c7547 */ /* 0x000fea000b800000 */
[----:B------:R-:W0:Y:S01]  /*2660*/  LDCU.64 UR12, c[0x0][0x380] ;  /* 0x00007000ff0c77ac */ /* 0x000e220008000a00 */
[----:B------:R-:W-:-:S05]  /*2670*/  UMOV UR4, URZ ;  /* 0x000000ff00047c82 */ /* 0x000fca0008000000 */
.L_x_45:
[----:B-1----:R-:W-:Y:S01]  /*2680*/  IMAD.U32 R13, RZ, RZ, UR6 ;  /* 0x00000006ff0d7e24 */ /* 0x002fe2000f8e00ff */
[----:B------:R-:W-:-:S03]  /*2690*/  ULEA UR5, UR4, UR7, 0x2 ;  /* 0x0000000704057291 */ /* 0x000fc6000f8e10ff */
[----:B------:R-:W-:-:S05]  /*26a0*/  IMAD R12, R20, R13, UR4 ;  /* 0x00000004140c7e24 */ /* 0x000fca000f8e020d */
[----:B0-----:R-:W-:-:S04]  /*26b0*/  IADD3 R44, P3, PT, R12, UR12, RZ ;  /* 0x0000000c0c2c7c10 */ /* 0x001fc8000ff7e0ff */
[----:B------:R-:W-:Y:S02]  /*26c0*/  LEA.HI.X.SX32 R45, R12, UR13, 0x1, P3 ;  /* 0x0000000d0c2d7c11 */ /* 0x000fe400098f0eff */
[----:B------:R-:W2:Y:S04]  /*26d0*/  LDL.128 R12, [UR5] ;  /* 0x00000005ff0c7983 */ /* 0x000ea80008100c00 */
[----:B------:R-:W3:Y:S04]  /*26e0*/  LDG.E.U8 R17, desc[UR10][R44.64+0x1] ;  /* 0x0000010a2c117981 */ /* 0x000ee8000c1e1100 */
[----:B------:R-:W4:Y:S04]  /*26f0*/  LDG.E.U8 R19, desc[UR10][R44.64+0x2] ;  /* 0x0000020a2c137981 */ /* 0x000f28000c1e1100 */
[----:B------:R-:W5:Y:S04]  /*2700*/  LDG.E.U8 R16, desc[UR10][R44.64] ;  /* 0x0000000a2c107981 */ /* 0x000f68000c1e1100 */
[----:B------:R-:W5:Y:S04]  /*2710*/  LDG.E.U8 R39, desc[UR10][R44.64+0x3] ;  /* 0x0000030a2c277981 */ /* 0x000f68000c1e1100 */
[----:B------:R-:W5:Y:S04]  /*2720*/  LDG.E.U8 R41, desc[UR10][R44.64+0x6] ;  /* 0x0000060a2c297981 */ /* 0x000f68000c1e1100 */
[----:B------:R-:W5:Y:S01]  /*2730*/  LDG.E.U8 R42, desc[UR10][R44.64+0x7] ;  /* 0x0000070a2c2a7981 */ /* 0x000f62000c1e1100 */
[----:B---3--:R-:W-:-:S02]  /*2740*/  I2FP.F32.U32 R18, R17 ;  /* 0x0000001100127245 */ /* 0x008fc40000201000 */
[----:B----4-:R-:W-:-:S03]  /*2750*/  I2FP.F32.U32 R19, R19 ;  /* 0x0000001300137245 */ /* 0x010fc60000201000 */
[C---:B--2---:R-:W-:Y:S01]  /*2760*/  FFMA R17, R21.reuse, R18, R13 ;  /* 0x0000001215117223 */ /* 0x044fe2000000000d */
[----:B-----5:R-:W-:Y:S02]  /*2770*/  I2FP.F32.U32 R16, R16 ;  /* 0x0000001000107245 */ /* 0x020fe40000201000 */
[----:B------:R-:W-:Y:S02]  /*2780*/  I2FP.F32.U32 R40, R39 ;  /* 0x0000002700287245 */ /* 0x000fe40000201000 */
[----:B------:R-:W2:Y:S01]  /*2790*/  LDG.E.U8 R39, desc[UR10][R44.64+0x4] ;  /* 0x0000040a2c277981 */ /* 0x000ea2000c1e1100 */
[C---:B------:R-:W-:Y:S01]  /*27a0*/  FFMA R18, R21.reuse, R19, R14 ;  /* 0x0000001315127223 */ /* 0x040fe2000000000e */
[C---:B------:R-:W-:Y:S01]  /*27b0*/  FFMA R16, R21.reuse, R16, R12 ;  /* 0x0000001015107223 */ /* 0x040fe2000000000c */
[----:B------:R-:W-:Y:S02]  /*27c0*/  FFMA R19, R21, R40, R15 ;  /* 0x0000002815137223 */ /* 0x000fe4000000000f */
[----:B------:R-:W3:Y:S04]  /*27d0*/  LDL.128 R12, [UR5+0x10] ;  /* 0x00001005ff0c7983 */ /* 0x000ee80008100c00 */
[----:B------:R-:W4:Y:S01]  /*27e0*/  LDG.E.U8 R40, desc[UR10][R44.64+0x5] ;  /* 0x0000050a2c287981 */ /* 0x000f22000c1e1100 */
[----:B------:R-:W-:-:S03]  /*27f0*/  I2FP.F32.U32 R43, R41 ;  /* 0x00000029002b7245 */ /* 0x000fc60000201000 */
[----:B------:R-:W5:Y:S04]  /*2800*/  LDG.E.U8 R41, desc[UR10][R44.64+0x9] ;  /* 0x0000090a2c297981 */ /* 0x000f68000c1e1100 */
[----:B------:R0:W-:Y:S04]  /*2810*/  STL.128 [UR5], R16 ;  /* 0x00000010ff007987 */ /* 0x0001e80008100c05 */
[----:B0-----:R-:W5:Y:S01]  /*2820*/  LDL.128 R16, [UR5+0x20] ;  /* 0x00002005ff107983 */ /* 0x001f620008100c00 */
[----:B--2---:R-:W-:-:S05]  /*2830*/  I2FP.F32.U32 R39, R39 ;  /* 0x0000002700277245 */ /* 0x004fca0000201000 */
[----:B---3--:R-:W-:Y:S02]  /*2840*/  FFMA R12, R21, R39, R12 ;  /* 0x00000027150c7223 */ /* 0x008fe4000000000c */
[----:B------:R-:W2:Y:S01]  /*2850*/  LDG.E.U8 R39, desc[UR10][R44.64+0x8] ;  /* 0x0000080a2c277981 */ /* 0x000ea2000c1e1100 */
[----:B----4-:R-:W-:-:S05]  /*2860*/  I2FP.F32.U32 R40, R40 ;  /* 0x0000002800287245 */ /* 0x010fca0000201000 */
[C---:B------:R-:W-:Y:S02]  /*2870*/  FFMA R13, R21.reuse, R40, R13 ;  /* 0x00000028150d7223 */ /* 0x040fe4000000000d */
[----:B------:R-:W3:Y:S01]  /*2880*/  LDG.E.U8 R40, desc[UR10][R44.64+0xa] ;  /* 0x00000a0a2c287981 */ /* 0x000ee2000c1e1100 */
[----:B------:R-:W-:Y:S01]  /*2890*/  I2FP.F32.U32 R42, R42 ;  /* 0x0000002a002a7245 */ /* 0x000fe20000201000 */
[C---:B------:R-:W-:Y:S01]  /*28a0*/  FFMA R14, R21.reuse, R43, R14 ;  /* 0x0000002b150e7223 */ /* 0x040fe2000000000e */
[----:B-----5:R-:W-:Y:S01]  /*28b0*/  I2FP.F32.U32 R41, R41 ;  /* 0x0000002900297245 */ /* 0x020fe20000201000 */
[----:B------:R-:W4:Y:S02]  /*28c0*/  LDG.E.U8 R43, desc[UR10][R44.64+0xf] ;  /* 0x00000f0a2c2b7981 */ /* 0x000f24000c1e1100 */
[----:B------:R-:W-:-:S05]  /*28d0*/  FFMA R15, R21, R42, R15 ;  /* 0x0000002a150f7223 */ /* 0x000fca000000000f */
[----:B------:R3:W-:Y:S01]  /*28e0*/  STL.128 [UR5+0x10], R12 ;  /* 0x0000100cff007987 */ /* 0x0007e20008100c05 */
[----:B------:R-:W-:-:S03]  /*28f0*/  FFMA R17, R21, R41, R17 ;  /* 0x0000002915117223 */ /* 0x000fc60000000011 */
[----:B------:R-:W5:Y:S01]  /*2900*/  LDG.E.U8 R41, desc[UR10][R44.64+0xd] ;  /* 0x00000d0a2c297981 */ /* 0x000f62000c1e1100 */
[----:B--2---:R-:W-:-:S03]  /*2910*/  I2FP.F32.U32 R42, R39 ;  /* 0x00000027002a7245 */ /* 0x004fc60000201000 */
[----:B------:R-:W2:Y:S02]  /*2920*/  LDG.E.U8 R39, desc[UR10][R44.64+0xb] ;  /* 0x00000b0a2c277981 */ /* 0x000ea4000c1e1100 */
[----:B------:R-:W-:Y:S02]  /*2930*/  FFMA R16, R21, R42, R16 ;  /* 0x0000002a15107223 */ /* 0x000fe40000000010 */
[----:B------:R-:W4:Y:S01]  /*2940*/  LDG.E.U8 R42, desc[UR10][R44.64+0xe] ;  /* 0x00000e0a2c2a7981 */ /* 0x000f22000c1e1100 */
[----:B---3--:R-:W-:-:S03]  /*2950*/  I2FP.F32.U32 R12, R40 ;  /* 0x00000028000c7245 */ /* 0x008fc60000201000 */
[----:B------:R-:W3:Y:S02]  /*2960*/  LDG.E.U8 R40, desc[UR10][R44.64+0xc] ;  /* 0x00000c0a2c287981 */ /* 0x000ee4000c1e1100 */
[----:B------:R-:W-:Y:S02]  /*2970*/  FFMA R18, R21, R12, R18 ;  /* 0x0000000c15127223 */ /* 0x000fe40000000012 */
[----:B------:R-:W3:Y:S01]  /*2980*/  LDL.128 R12, [UR5+0x30] ;  /* 0x00003005ff0c7983 */ /* 0x000ee20008100c00 */
[----:B------:R-:W-:-:S06]  /*2990*/  UIADD3 UR4, UPT, UPT, UR4, 0x10, URZ ;  /* 0x0000001004047890 */ /* 0x000fcc000fffe0ff */
[----:B------:R-:W-:Y:S02]  /*29a0*/  ISETP.NE.AND P3, PT, R7, UR4, PT ;  /* 0x0000000407007c0c */ /* 0x000fe4000bf65270 */
[----:B-----5:R-:W-:Y:S02]  /*29b0*/  I2FP.F32.U32 R41, R41 ;  /* 0x0000002900297245 */ /* 0x020fe40000201000 */
[----:B--2---:R-:W-:-:S05]  /*29c0*/  I2FP.F32.U32 R39, R39 ;  /* 0x0000002700277245 */ /* 0x004fca0000201000 */
[C---:B------:R-:W-:Y:S01]  /*29d0*/  FFMA R19, R21.reuse, R39, R19 ;  /* 0x0000002715137223 */ /* 0x040fe20000000013 */
[----:B----4-:R-:W-:Y:S02]  /*29e0*/  I2FP.F32.U32 R39, R42 ;  /* 0x0000002a00277245 */ /* 0x010fe40000201000 */
[----:B------:R-:W-:Y:S02]  /*29f0*/  I2FP.F32.U32 R42, R43 ;  /* 0x0000002b002a7245 */ /* 0x000fe40000201000 */
[----:B---3--:R-:W-:Y:S01]  /*2a00*/  I2FP.F32.U32 R40, R40 ;  /* 0x0000002800287245 */ /* 0x008fe20000201000 */
[----:B------:R-:W-:-:S04]  /*2a10*/  FFMA R13, R21, R41, R13 ;  /* 0x00000029150d7223 */ /* 0x000fc8000000000d */
[C---:B------:R-:W-:Y:S01]  /*2a20*/  FFMA R12, R21.reuse, R40, R12 ;  /* 0x00000028150c7223 */ /* 0x040fe2000000000c */
[C---:B------:R-:W-:Y:S01]  /*2a30*/  FFMA R14, R21.reuse, R39, R14 ;  /* 0x00000027150e7223 */ /* 0x040fe2000000000e */
[----:B------:R-:W-:Y:S01]  /*2a40*/  FFMA R15, R21, R42, R15 ;  /* 0x0000002a150f7223 */ /* 0x000fe2000000000f */
[----:B------:R1:W-:Y:S04]  /*2a50*/  STL.128 [UR5+0x20], R16 ;  /* 0x00002010ff007987 */ /* 0x0003e80008100c05 */
[----:B------:R1:W-:Y:S01]  /*2a60*/  STL.128 [UR5+0x30], R12 ;  /* 0x0000300cff007987 */ /* 0x0003e20008100c05 */
[----:B------:R-:W-:Y:S05]  /*2a70*/  @P3 BRA `(.L_x_45) ;  /* 0xfffffffc00003947 */ /* 0x000fea000383ffff */
[----:B-1----:R-:W-:-:S07]  /*2a80*/  IMAD.MOV.U32 R15, RZ, RZ, R7 ;  /* 0x000000ffff0f7224 */ /* 0x002fce00078e0007 */
.L_x_44:
[----:B------:R-:W-:-:S13]  /*2a90*/  ISETP.NE.AND P3, PT, R9, RZ, PT ;  /* 0x000000ff0900720c */ /* 0x000fda0003f65270 */
[----:B------:R-:W-:Y:S05]  /*2aa0*/  @!P3 BRA `(.L_x_43) ;  /* 0x0000000400a4b947 */ /* 0x000fea0003800000 */
[----:B------:R-:W-:Y:S01]  /*2ab0*/  VIADD R12, R9, 0xffffffff ;  /* 0xffffffff090c7836 */ /* 0x000fe20000000000 */
[----:B------:R-:W-:-:S04]  /*2ac0*/  ISETP.NE.AND P4, PT, R8, RZ, PT ;  /* 0x000000ff0800720c */ /* 0x000fc80003f85270 */
[----:B------:R-:W-:-:S13]  /*2ad0*/  ISETP.GE.U32.AND P3, PT, R12, 0x7, PT ;  /* 0x000000070c00780c */ /* 0x000fda0003f66070 */
[----:B------:R-:W-:Y:S05]  /*2ae0*/  @!P3 BRA `(.L_x_46) ;  /* 0x0000000000b8b947 */ /* 0x000fea0003800000 */
[----:B------:R-:W0:Y:S01]  /*2af0*/  LDCU.64 UR4, c[0x0][0x380] ;  /* 0x00007000ff0477ac */ /* 0x000e220008000a00 */
[----:B------:R-:W-:Y:S01]  /*2b00*/  IMAD R13, R20, UR6, R15 ;  /* 0x00000006140d7c24 */ /* 0x000fe2000f8e020f */
[----:B------:R-:W-:-:S05]  /*2b10*/  LEA R16, R15, UR7, 0x2 ;  /* 0x000000070f107c11 */ /* 0x000fca000f8e10ff */
[----:B------:R-:W2:Y:S04]  /*2b20*/  LDL R18, [R16] ;  /* 0x0000000010127983 */ /* 0x000ea80000100800 */
[----:B------:R-:W3:Y:S04]  /*2b30*/  LDL R42, [R16+0x4] ;  /* 0x00000400102a7983 */ /* 0x000ee80000100800 */
[----:B------:R-:W4:Y:S01]  /*2b40*/  LDL R40, [R16+0x8] ;  /* 0x0000080010287983 */ /* 0x000f220000100800 */
[----:B0-----:R-:W-:-:S03]  /*2b50*/  IADD3 R12, P3, PT, R13, UR4, RZ ;  /* 0x000000040d0c7c10 */ /* 0x001fc6000ff7e0ff */
[----:B------:R-:W5:Y:S01]  /*2b60*/  LDL R44, [R16+0x18] ;  /* 0x00001800102c7983 */ /* 0x000f620000100800 */
[----:B------:R-:W-:-:S05]  /*2b70*/  LEA.HI.X.SX32 R13, R13, UR5, 0x1, P3 ;  /* 0x000000050d0d7c11 */ /* 0x000fca00098f0eff */
[----:B------:R-:W2:Y:S04]  /*2b80*/  LDG.E.U8 R14, desc[UR10][R12.64] ;  /* 0x0000000a0c0e7981 */ /* 0x000ea8000c1e1100 */
[----:B------:R-:W3:Y:S04]  /*2b90*/  LDG.E.U8 R19, desc[UR10][R12.64+0x1] ;  /* 0x0000010a0c137981 */ /* 0x000ee8000c1e1100 */
[----:B------:R-:W4:Y:S04]  /*2ba0*/  LDG.E.U8 R41, desc[UR10][R12.64+0x2] ;  /* 0x0000020a0c297981 */ /* 0x000f28000c1e1100 */
[----:B------:R-:W5:Y:S04]  /*2bb0*/  LDG.E.U8 R17, desc[UR10][R12.64+0x3] ;  /* 0x0000030a0c117981 */ /* 0x000f68000c1e1100 */
[----:B------:R-:W5:Y:S01]  /*2bc0*/  LDG.E.U8 R39, desc[UR10][R12.64+0x7] ;  /* 0x0000070a0c277981 */ /* 0x000f62000c1e1100 */
[----:B--2---:R-:W-:-:S02]  /*2bd0*/  I2FP.F32.U32 R14, R14 ;  /* 0x0000000e000e7245 */ /* 0x004fc40000201000 */
[----:B---3--:R-:W-:-:S03]  /*2be0*/  I2FP.F32.U32 R43, R19 ;  /* 0x00000013002b7245 */ /* 0x008fc60000201000 */
[C---:B------:R-:W-:Y:S01]  /*2bf0*/  FFMA R45, R21.reuse, R14, R18 ;  /* 0x0000000e152d7223 */ /* 0x040fe20000000012 */
[----:B------:R-:W2:Y:S01]  /*2c00*/  LDG.E.U8 R19, desc[UR10][R12.64+0x5] ;  /* 0x0000050a0c137981 */ /* 0x000ea2000c1e1100 */
[----:B----4-:R-:W-:Y:S01]  /*2c10*/  I2FP.F32.U32 R41, R41 ;  /* 0x0000002900297245 */ /* 0x010fe20000201000 */
[C---:B------:R-:W-:Y:S02]  /*2c20*/  FFMA R43, R21.reuse, R43, R42 ;  /* 0x0000002b152b7223 */ /* 0x040fe4000000002a */
[----:B------:R-:W3:Y:S04]  /*2c30*/  LDG.E.U8 R14, desc[UR10][R12.64+0x4] ;  /* 0x0000040a0c0e7981 */ /* 0x000ee8000c1e1100 */
[----:B------:R5:W4:Y:S04]  /*2c40*/  LDG.E.U8 R18, desc[UR10][R12.64+0x6] ;  /* 0x0000060a0c127981 */ /* 0x000b28000c1e1100 */
[----:B------:R0:W-:Y:S04]  /*2c50*/  STL [R16], R45 ;  /* 0x0000002d10007387 */ /* 0x0001e80000100800 */
[----:B------:R1:W-:Y:S04]  /*2c60*/  STL [R16+0x4], R43 ;  /* 0x0000042b10007387 */ /* 0x0003e80000100800 */
[----:B------:R-:W4:Y:S01]  /*2c70*/  LDL R42, [R16+0xc] ;  /* 0x00000c00102a7983 */ /* 0x000f220000100800 */
[----:B0-----:R-:W-:-:S03]  /*2c80*/  FFMA R45, R21, R41, R40 ;  /* 0x00000029152d7223 */ /* 0x001fc60000000028 */
[----:B------:R-:W4:Y:S04]  /*2c90*/  LDL R41, [R16+0x14] ;  /* 0x0000140010297983 */ /* 0x000f280000100800 */
[----:B-1----:R-:W4:Y:S04]  /*2ca0*/  LDL R43, [R16+0x10] ;  /* 0x00001000102b7983 */ /* 0x002f280000100800 */
[----:B------:R-:W4:Y:S01]  /*2cb0*/  LDL R40, [R16+0x1c] ;  /* 0x00001c0010287983 */ /* 0x000f220000100800 */
[----:B-----5:R-:W-:Y:S02]  /*2cc0*/  I2FP.F32.U32 R13, R17 ;  /* 0x00000011000d7245 */ /* 0x020fe40000201000 */
[----:B------:R-:W-:Y:S01]  /*2cd0*/  I2FP.F32.U32 R39, R39 ;  /* 0x0000002700277245 */ /* 0x000fe20000201000 */
[----:B------:R0:W-:Y:S01]  /*2ce0*/  STL [R16+0x8], R45 ;  /* 0x0000082d10007387 */ /* 0x0001e20000100800 */
[----:B------:R-:W-:Y:S01]  /*2cf0*/  VIADD R15, R15, 0x8 ;  /* 0x000000080f0f7836 */ /* 0x000fe20000000000 */
[----:B--2---:R-:W-:-:S02]  /*2d00*/  I2FP.F32.U32 R12, R19 ;  /* 0x00000013000c7245 */ /* 0x004fc40000201000 */
[----:B---3--:R-:W-:Y:S02]  /*2d10*/  I2FP.F32.U32 R14, R14 ;  /* 0x0000000e000e7245 */ /* 0x008fe40000201000 */
[----:B----4-:R-:W-:-:S05]  /*2d20*/  I2FP.F32.U32 R17, R18 ;  /* 0x0000001200117245 */ /* 0x010fca0000201000 */
[C---:B------:R-:W-:Y:S01]  /*2d30*/  FFMA R17, R21.reuse, R17, R44 ;  /* 0x0000001115117223 */ /* 0x040fe2000000002c */
[C---:B------:R-:W-:Y:S01]  /*2d40*/  FFMA R13, R21.reuse, R13, R42 ;  /* 0x0000000d150d7223 */ /* 0x040fe2000000002a */
[C---:B------:R-:W-:Y:S01]  /*2d50*/  FFMA R41, R21.reuse, R12, R41 ;  /* 0x0000000c15297223 */ /* 0x040fe20000000029 */
[C---:B------:R-:W-:Y:S01]  /*2d60*/  FFMA R43, R21.reuse, R14, R43 ;  /* 0x0000000e152b7223 */ /* 0x040fe2000000002b */
[----:B------:R-:W-:Y:S02]  /*2d70*/  FFMA R39, R21, R39, R40 ;  /* 0x0000002715277223 */ /* 0x000fe40000000028 */
[----:B------:R0:W-:Y:S04]  /*2d80*/  STL [R16+0xc], R13 ;  /* 0x00000c0d10007387 */ /* 0x0001e80000100800 */
[----:B------:R0:W-:Y:S04]  /*2d90*/  STL [R16+0x10], R43 ;  /* 0x0000102b10007387 */ /* 0x0001e80000100800 */
[----:B------:R0:W-:Y:S04]  /*2da0*/  STL [R16+0x14], R41 ;  /* 0x0000142910007387 */ /* 0x0001e80000100800 */
[----:B------:R0:W-:Y:S04]  /*2db0*/  STL [R16+0x18], R17 ;  /* 0x0000181110007387 */ /* 0x0001e80000100800 */
[----:B------:R0:W-:Y:S02]  /*2dc0*/  STL [R16+0x1c], R39 ;  /* 0x00001c2710007387 */ /* 0x0001e40000100800 */
.L_x_46:
[----:B------:R-:W-:Y:S05]  /*2dd0*/  @!P4 BRA `(.L_x_43) ;  /* 0x0000000000d8c947 */ /* 0x000fea0003800000 */
[----:B------:R-:W-:Y:S01]  /*2de0*/  VIADD R12, R8, 0xffffffff ;  /* 0xffffffff080c7836 */ /* 0x000fe20000000000 */
[----:B------:R-:W-:-:S04]  /*2df0*/  ISETP.NE.AND P4, PT, R6, RZ, PT ;  /* 0x000000ff0600720c */ /* 0x000fc80003f85270 */
[----:B------:R-:W-:-:S13]  /*2e00*/  ISETP.GE.U32.AND P3, PT, R12, 0x3, PT ;  /* 0x000000030c00780c */ /* 0x000fda0003f66070 */
[----:B------:R-:W-:Y:S05]  /*2e10*/  @!P3 BRA `(.L_x_47) ;  /* 0x000000000068b947 */ /* 0x000fea0003800000 */
[----:B------:R-:W1:Y:S01]  /*2e20*/  LDCU.64 UR4, c[0x0][0x380] ;  /* 0x00007000ff0477ac */ /* 0x000e620008000a00 */
[----:B0-----:R-:W-:Y:S01]  /*2e30*/  IMAD R13, R20, UR6, R15 ;  /* 0x00000006140d7c24 */ /* 0x001fe2000f8e020f */
[----:B------:R-:W-:-:S05]  /*2e40*/  LEA R14, R15, UR7, 0x2 ;  /* 0x000000070f0e7c11 */ /* 0x000fca000f8e10ff */
[----:B------:R-:W2:Y:S04]  /*2e50*/  LDL R18, [R14+0x8] ;  /* 0x000008000e127983 */ /* 0x000ea80000100800 */
[----:B------:R-:W3:Y:S04]  /*2e60*/  LDL R40, [R14] ;  /* 0x000000000e287983 */ /* 0x000ee80000100800 */
[----:B------:R-:W4:Y:S01]  /*2e70*/  LDL R42, [R14+0x4] ;  /* 0x000004000e2a7983 */ /* 0x000f220000100800 */
[----:B-1----:R-:W-:-:S03]  /*2e80*/  IADD3 R12, P3, PT, R13, UR4, RZ ;  /* 0x000000040d0c7c10 */ /* 0x002fc6000ff7e0ff */
[----:B------:R-:W5:Y:S01]  /*2e90*/  LDL R16, [R14+0xc] ;  /* 0x00000c000e107983 */ /* 0x000f620000100800 */
[----:B------:R-:W-:-:S05]  /*2ea0*/  LEA.HI.X.SX32 R13, R13, UR5, 0x1, P3 ;  /* 0x000000050d0d7c11 */ /* 0x000fca00098f0eff */
[----:B------:R-:W2:Y:S04]  /*2eb0*/  LDG.E.U8 R39, desc[UR10][R12.64+0x2] ;  /* 0x0000020a0c277981 */ /* 0x000ea8000c1e1100 */
[----:B------:R-:W3:Y:S04]  /*2ec0*/  LDG.E.U8 R17, desc[UR10][R12.64] ;  /* 0x0000000a0c117981 */ /* 0x000ee8000c1e1100 */
[----:B------:R-:W4:Y:S04]  /*2ed0*/  LDG.E.U8 R19, desc[UR10][R12.64+0x1] ;  /* 0x0000010a0c137981 */ /* 0x000f28000c1e1100 */
[----:B------:R-:W5:Y:S01]  /*2ee0*/  LDG.E.U8 R41, desc[UR10][R12.64+0x3] ;  /* 0x0000030a0c297981 */ /* 0x000f62000c1e1100 */
[----:B------:R-:W-:Y:S01]  /*2ef0*/  VIADD R15, R15, 0x4 ;  /* 0x000000040f0f7836 */ /* 0x000fe20000000000 */
[----:B--2---:R-:W-:-:S02]  /*2f00*/  I2FP.F32.U32 R39, R39 ;  /* 0x0000002700277245 */ /* 0x004fc40000201000 */
[----:B---3--:R-:W-:Y:S02]  /*2f10*/  I2FP.F32.U32 R17, R17 ;  /* 0x0000001100117245 */ /* 0x008fe40000201000 */
[----:B----4-:R-:W-:Y:S02]  /*2f20*/  I2FP.F32.U32 R19, R19 ;  /* 0x0000001300137245 */ /* 0x010fe40000201000 */
[----:B-----5:R-:W-:Y:S01]  /*2f30*/  I2FP.F32.U32 R41, R41 ;  /* 0x0000002900297245 */ /* 0x020fe20000201000 */
[C---:B------:R-:W-:Y:S01]  /*2f40*/  FFMA R13, R21.reuse, R39, R18 ;  /* 0x00000027150d7223 */ /* 0x040fe20000000012 */
[C---:B------:R-:W-:Y:S01]  /*2f50*/  FFMA R17, R21.reuse, R17, R40 ;  /* 0x0000001115117223 */ /* 0x040fe20000000028 */
[C---:B------:R-:W-:Y:S02]  /*2f60*/  FFMA R19, R21.reuse, R19, R42 ;  /* 0x0000001315137223 */ /* 0x040fe4000000002a */
[----:B------:R-:W-:Y:S01]  /*2f70*/  FFMA R39, R21, R41, R16 ;  /* 0x0000002915277223 */ /* 0x000fe20000000010 */
[----:B------:R1:W-:Y:S04]  /*2f80*/  STL [R14+0x8], R13 ;  /* 0x0000080d0e007387 */ /* 0x0003e80000100800 */
[----:B------:R1:W-:Y:S04]  /*2f90*/  STL [R14], R17 ;  /* 0x000000110e007387 */ /* 0x0003e80000100800 */
[----:B------:R1:W-:Y:S04]  /*2fa0*/  STL [R14+0x4], R19 ;  /* 0x000004130e007387 */ /* 0x0003e80000100800 */
[----:B------:R1:W-:Y:S02]  /*2fb0*/  STL [R14+0xc], R39 ;  /* 0x00000c270e007387 */ /* 0x0003e40000100800 */
.L_x_47:
[----:B------:R-:W-:Y:S05]  /*2fc0*/  @!P4 BRA `(.L_x_43) ;  /* 0x00000000005cc947 */ /* 0x000fea0003800000 */
[----:B------:R-:W2:Y:S01]  /*2fd0*/  LDCU.64 UR4, c[0x0][0x380] ;  /* 0x00007000ff0477ac */ /* 0x000ea20008000a00 */
[----:B------:R-:W-:Y:S01]  /*2fe0*/  IMAD R20, R20, UR6, R15 ;  /* 0x0000000614147c24 */ /* 0x000fe2000f8e020f */
[----:B------:R-:W-:-:S05]  /*2ff0*/  LEA R15, R15, UR7, 0x2 ;  /* 0x000000070f0f7c11 */ /* 0x000fca000f8e10ff */
[----:B0-----:R-:W3:Y:S01]  /*3000*/  LDL R16, [R15] ;  /* 0x000000000f107983 */ /* 0x001ee20000100800 */
[----:B--2---:R-:W-:-:S04]  /*3010*/  IADD3 R12, P3, PT, R20, UR4, RZ ;  /* 0x00000004140c7c10 */ /* 0x004fc8000ff7e0ff */
[----:B-1----:R-:W-:-:S05]  /*3020*/  LEA.HI.X.SX32 R13, R20, UR5, 0x1, P3 ;  /* 0x00000005140d7c11 */ /* 0x002fca00098f0eff */
[----:B------:R-:W2:Y:S01]  /*3030*/  LDG.E.U8 R14, desc[UR10][R12.64] ;  /* 0x0000000a0c0e7981 */ /* 0x000ea2000c1e1100 */
[----:B------:R-:W-:Y:S02]  /*3040*/  ISETP.NE.AND P3, PT, R6, 0x1, PT ;  /* 0x000000010600780c */ /* 0x000fe40003f65270 */
[----:B--2---:R-:W-:-:S05]  /*3050*/  I2FP.F32.U32 R14, R14 ;  /* 0x0000000e000e7245 */ /* 0x004fca0000201000 */
[----:B---3--:R-:W-:-:S05]  /*3060*/  FFMA R14, R21, R14, R16 ;  /* 0x0000000e150e7223 */ /* 0x008fca0000000010 */
[----:B------:R2:W-:Y:S01]  /*3070*/  STL [R15], R14 ;  /* 0x0000000e0f007387 */ /* 0x0005e20000100800 */
[----:B------:R-:W-:Y:S05]  /*3080*/  @!P3 BRA `(.L_x_43) ;  /* 0x00000000002cb947 */ /* 0x000fea0003800000 */
[----:B------:R-:W-:Y:S01]  /*3090*/  ISETP.NE.AND P3, PT, R6, 0x2, PT ;  /* 0x000000020600780c */ /* 0x000fe20003f65270 */
[----:B--2---:R-:W2:Y:S04]  /*30a0*/  LDG.E.U8 R14, desc[UR10][R12.64+0x1] ;  /* 0x0000010a0c0e7981 */ /* 0x004ea8000c1e1100 */
[----:B------:R-:W3:Y:S08]  /*30b0*/  LDL R18, [R15+0x4] ;  /* 0x000004000f127983 */ /* 0x000ef00000100800 */
[----:B------:R-:W4:Y:S04]  /*30c0*/  @P3 LDG.E.U8 R16, desc[UR10][R12.64+0x2] ;  /* 0x0000020a0c103981 */ /* 0x000f28000c1e1100 */
[----:B------:R-:W5:Y:S01]  /*30d0*/  @P3 LDL R17, [R15+0x8] ;  /* 0x000008000f113983 */ /* 0x000f620000100800 */
[----:B--2---:R-:W-:-:S05]  /*30e0*/  I2FP.F32.U32 R14, R14 ;  /* 0x0000000e000e7245 */ /* 0x004fca0000201000 */
[----:B---3--:R-:W-:Y:S01]  /*30f0*/  FFMA R14, R21, R14, R18 ;  /* 0x0000000e150e7223 */ /* 0x008fe20000000012 */
[----:B----4-:R-:W-:-:S05]  /*3100*/  @P3 I2FP.F32.U32 R16, R16 ;  /* 0x0000001000103245 */ /* 0x010fca0000201000 */
[----:B-----5:R-:W-:Y:S01]  /*3110*/  @P3 FFMA R16, R21, R16, R17 ;  /* 0x0000001015103223 */ /* 0x020fe20000000011 */
[----:B------:R3:W-:Y:S04]  /*3120*/  STL [R15+0x4], R14 ;  /* 0x0000040e0f007387 */ /* 0x0007e80000100800 */
[----:B------:R3:W-:Y:S02]  /*3130*/  @P3 STL [R15+0x8], R16 ;  /* 0x000008100f003387 */ /* 0x0007e40000100800 */
.L_x_43:
[----:B------:R-:W-:Y:S05]  /*3140*/  @P2 BRA `(.L_x_48) ;  /* 0xffffffdc00642947 */ /* 0x000fea000383ffff */
.L_x_14:
[----:B---3--:R-:W-:Y:S05]  /*3150*/  BSYNC.RECONVERGENT B0 ;  /* 0x0000000000007941 */ /* 0x008fea0003800200 */
.L_x_13:
[----:B------:R-:W-:-:S05]  /*3160*/  VIADD R34, R34, 0x1 ;  /* 0x0000000122227836 */ /* 0x000fca0000000000 */
[----:B------:R-:W-:-:S13]  /*3170*/  ISETP.NE.AND P0, PT, R34, R29, PT ;  /* 0x0000001d2200720c */ /* 0x000fda0003f05270 */
[----:B------:R-:W-:Y:S05]  /*3180*/  @P0 BRA `(.L_x_49) ;  /* 0xffffffd800580947 */ /* 0x000fea000383ffff */
.L_x_12:
[----:B---3--:R-:W-:Y:S05]  /*3190*/  BSYNC.RECONVERGENT B1 ;  /* 0x0000000000017941 */ /* 0x008fea0003800200 */
.L_x_11:
[----:B------:R-:W3:Y:S02]  /*31a0*/  LDCU UR5, c[0x0][0x390] ;  /* 0x00007200ff0577ac */ /* 0x000ee40008000800 */
[----:B---3--:R-:W-:-:S06]  /*31b0*/  UISETP.GE.AND UP0, UPT, UR5, 0x1, UPT ;  /* 0x000000010500788c */ /* 0x008fcc000bf06270 */
[----:B------:R-:W-:-:S13]  /*31c0*/  PLOP3.LUT P0, PT, PT, PT, UP0, 0x80, 0x8 ;  /* 0x000000000008781c */ /* 0x000fda0003f0f008 */
[----:B------:R-:W-:Y:S05]  /*31d0*/  @!P0 EXIT ;  /* 0x000000000000894d */ /* 0x000fea0003800000 */
[----:B------:R-:W-:Y:S02]  /*31e0*/  UISETP.GE.U32.AND UP0, UPT, UR5, 0x10, UPT ;  /* 0x000000100500788c */ /* 0x000fe4000bf06070 */
[----:B------:R-:W-:Y:S01]  /*31f0*/  ULOP3.LUT UR12, UR5, 0xf, URZ, 0xc0, !UPT ;  /* 0x0000000f050c7892 */ /* 0x000fe2000f8ec0ff */
[----:B------:R-:W-:-:S05]  /*3200*/  UMOV UR4, URZ ;  /* 0x000000ff00047c82 */ /* 0x000fca0008000000 */
[----:B------:R-:W-:Y:S01]  /*3210*/  ISETP.NE.AND P2, PT, RZ, UR12, PT ;  /* 0x0000000cff007c0c */ /* 0x000fe2000bf45270 */
[----:B------:R-:W-:-:S12]  /*3220*/  BRA.U !UP0, `(.L_x_50) ;  /* 0x00000005084c7547 */ /* 0x000fd8000b800000 */
[----:B------:R-:W3:Y:S01]  /*3230*/  LDCU.64 UR8, c[0x0][0x3a0] ;  /* 0x00007400ff0877ac */ /* 0x000ee20008000a00 */
[----:B------:R-:W-:Y:S01]  /*3240*/  VIADD R0, R1, 0x40 ;  /* 0x0000004001007836 */ /* 0x000fe20000000000 */
[----:B------:R-:W-:-:S04]  /*3250*/  ULOP3.LUT UR4, UR5, 0x7ffffff0, URZ, 0xc0, !UPT ;  /* 0x7ffffff005047892 */ /* 0x000fc8000f8ec0ff */
[----:B------:R-:W-:Y:S01]  /*3260*/  UIADD3 UR6, UPT, UPT, -UR4, URZ, URZ ;  /* 0x000000ff04067290 */ /* 0x000fe2000fffe1ff */
[----:B---3--:R-:W-:-:S04]  /*3270*/  IADD3 R2, P0, PT, R35, UR8, RZ ;  /* 0x0000000823027c10 */ /* 0x008fc8000ff1e0ff */
[----:B------:R-:W-:-:S04]  /*3280*/  IADD3 R2, P1, PT, R2, 0x7, RZ ;  /* 0x0000000702027810 */ /* 0x000fc80007f3e0ff */
[----:B------:R-:W-:-:S09]  /*3290*/  IADD3.X R3, PT, PT, RZ, UR9, R32, P1, P0 ;  /* 0x00000009ff037c10 */ /* 0x000fd20008fe0420 */
.L_x_51:
[----:B012---:R-:W3:Y:S04]  /*32a0*/  LDL.128 R16, [R0+-0x20] ;  /* 0xffffe00000107983 */ /* 0x007ee80000100c00 */
[----:B--2---:R-:W2:Y:S04]  /*32b0*/  LDL.128 R12, [R0+-0x10] ;  /* 0xfffff000000c7983 */ /* 0x004ea80000100c00 */
[----:B------:R-:W4:Y:S04]  /*32c0*/  LDL.128 R8, [R0] ;  /* 0x0000000000087983 */ /* 0x000f280000100c00 */
[----:B------:R0:W5:Y:S01]  /*32d0*/  LDL.128 R4, [R0+0x10] ;  /* 0x0000100000047983 */ /* 0x0001620000100c00 */
[----:B------:R-:W-:-:S04]  /*32e0*/  UIADD3 UR6, UPT, UPT, UR6, 0x10, URZ ;  /* 0x0000001006067890 */ /* 0x000fc8000fffe0ff */
[----:B------:R-:W-:Y:S01]  /*32f0*/  UISETP.NE.AND UP0, UPT, UR6, URZ, UPT ;  /* 0x000000ff0600728c */ /* 0x000fe2000bf05270 */
[----:B0-----:R-:W-:Y:S01]  /*3300*/  VIADD R0, R0, 0x40 ;  /* 0x0000004000007836 */ /* 0x001fe20000000000 */
[----:B---3--:R-:W-:Y:S02]  /*3310*/  FMNMX R19, RZ, R19, !PT ;  /* 0x00000013ff137209 */ /* 0x008fe40007800000 */
[----:B------:R-:W-:Y:S02]  /*3320*/  FMNMX R16, RZ, R16, !PT ;  /* 0x00000010ff107209 */ /* 0x000fe40007800000 */
[----:B--2---:R-:W-:Y:S02]  /*3330*/  FMNMX R20, RZ, R12, !PT ;  /* 0x0000000cff147209 */ /* 0x004fe40007800000 */
[----:B------:R-:W-:Y:S02]  /*3340*/  FMNMX R19, R19, 255, PT ;  /* 0x437f000013137809 */ /* 0x000fe40003800000 */
[----:B----4-:R-:W-:-:S02]  /*3350*/  FMNMX R10, RZ, R10, !PT ;  /* 0x0000000aff0a7209 */ /* 0x010fc40007800000 */
[----:B------:R-:W-:Y:S01]  /*3360*/  FMNMX R20, R20, 255, PT ;  /* 0x437f000014147809 */ /* 0x000fe20003800000 */
[----:B------:R0:W-:Y:S01]  /*3370*/  F2I.U32.TRUNC.NTZ R12, R19 ;  /* 0x00000013000c7305 */ /* 0x0001e2000020f000 */
[----:B------:R-:W-:Y:S02]  /*3380*/  FMNMX R10, R10, 255, PT ;  /* 0x437f00000a0a7809 */ /* 0x000fe40003800000 */
[----:B------:R-:W-:Y:S02]  /*3390*/  FMNMX R17, RZ, R17, !PT ;  /* 0x00000011ff117209 */ /* 0x000fe40007800000 */
[----:B------:R-:W-:Y:S02]  /*33a0*/  FMNMX R18, RZ, R18, !PT ;  /* 0x00000012ff127209 */ /* 0x000fe40007800000 */
[----:B------:R-:W-:Y:S02]  /*33b0*/  FMNMX R21, RZ, R13, !PT ;  /* 0x0000000dff157209 */ /* 0x000fe40007800000 */
[----:B------:R1:W-:Y:S01]  /*33c0*/  F2I.U32.TRUNC.NTZ R13, R20 ;  /* 0x00000014000d7305 */ /* 0x0003e2000020f000 */
[----:B------:R-:W-:-:S02]  /*33d0*/  FMNMX R23, RZ, R15, !PT ;  /* 0x0000000fff177209 */ /* 0x000fc40007800000 */
[----:B0-----:R-:W-:Y:S02]  /*33e0*/  FMNMX R19, RZ, R8, !PT ;  /* 0x00000008ff137209 */ /* 0x001fe40007800000 */
[----:B------:R-:W-:Y:S02]  /*33f0*/  FMNMX R9, RZ, R9, !PT ;  /* 0x00000009ff097209 */ /* 0x000fe40007800000 */
[----:B------:R-:W-:Y:S02]  /*3400*/  FMNMX R22, RZ, R14, !PT ;  /* 0x0000000eff167209 */ /* 0x000fe40007800000 */
[----:B-1----:R-:W-:Y:S02]  /*3410*/  FMNMX R20, RZ, R11, !PT ;  /* 0x0000000bff147209 */ /* 0x002fe40007800000 */
[----:B------:R0:W-:Y:S01]  /*3420*/  F2I.U32.TRUNC.NTZ R11, R10 ;  /* 0x0000000a000b7305 */ /* 0x0001e2000020f000 */
[----:B------:R-:W-:Y:S02]  /*3430*/  FMNMX R16, R16, 255, PT ;  /* 0x437f000010107809 */ /* 0x000fe40003800000 */
[----:B------:R-:W-:-:S02]  /*3440*/  FMNMX R17, R17, 255, PT ;  /* 0x437f000011117809 */ /* 0x000fc40003800000 */
[----:B------:R-:W-:Y:S02]  /*3450*/  FMNMX R18, R18, 255, PT ;  /* 0x437f000012127809 */ /* 0x000fe40003800000 */
[----:B-----5:R-:W-:Y:S01]  /*3460*/  FMNMX R4, RZ, R4, !PT ;  /* 0x00000004ff047209 */ /* 0x020fe20007800000 */
[----:B------:R-:W1:Y:S01]  /*3470*/  F2I.U32.TRUNC.NTZ R16, R16 ;  /* 0x0000001000107305 */ /* 0x000e62000020f000 */
[----:B------:R-:W-:Y:S02]  /*3480*/  FMNMX R5, RZ, R5, !PT ;  /* 0x00000005ff057209 */ /* 0x000fe40007800000 */
[----:B------:R-:W-:Y:S02]  /*3490*/  FMNMX R6, RZ, R6, !PT ;  /* 0x00000006ff067209 */ /* 0x000fe40007800000 */
[----:B0-----:R-:W-:Y:S02]  /*34a0*/  FMNMX R10, RZ, R7, !PT ;  /* 0x00000007ff0a7209 */ /* 0x001fe40007800000 */
[----:B------:R-:W-:Y:S01]  /*34b0*/  FMNMX R21, R21, 255, PT ;  /* 0x437f000015157809 */ /* 0x000fe20003800000 */
[----:B------:R-:W0:Y:S01]  /*34c0*/  F2I.U32.TRUNC.NTZ R17, R17 ;  /* 0x0000001100117305 */ /* 0x000e22000020f000 */
[----:B------:R-:W-:-:S02]  /*34d0*/  FMNMX R23, R23, 255, PT ;  /* 0x437f000017177809 */ /* 0x000fc40003800000 */
[----:B------:R-:W-:Y:S02]  /*34e0*/  FMNMX R19, R19, 255, PT ;  /* 0x437f000013137809 */ /* 0x000fe40003800000 */
[----:B------:R-:W-:Y:S02]  /*34f0*/  FMNMX R9, R9, 255, PT ;  /* 0x437f000009097809 */ /* 0x000fe40003800000 */
[----:B------:R-:W-:Y:S01]  /*3500*/  FMNMX R22, R22, 255, PT ;  /* 0x437f000016167809 */ /* 0x000fe20003800000 */
[----:B------:R-:W2:Y:S01]  /*3510*/  F2I.U32.TRUNC.NTZ R18, R18 ;  /* 0x0000001200127305 */ /* 0x000ea2000020f000 */
[----:B------:R-:W-:Y:S02]  /*3520*/  FMNMX R20, R20, 255, PT ;  /* 0x437f000014147809 */ /* 0x000fe40003800000 */
[----:B------:R-:W-:Y:S02]  /*3530*/  FMNMX R4, R4, 255, PT ;  /* 0x437f000004047809 */ /* 0x000fe40003800000 */
[----:B------:R-:W-:-:S02]  /*3540*/  FMNMX R5, R5, 255, PT ;  /* 0x437f000005057809 */ /* 0x000fc40003800000 */
[----:B------:R-:W-:Y:S01]  /*3550*/  FMNMX R6, R6, 255, PT ;  /* 0x437f000006067809 */ /* 0x000fe20003800000 */
[----:B------:R-:W3:Y:S01]  /*3560*/  F2I.U32.TRUNC.NTZ R14, R21 ;  /* 0x00000015000e7305 */ /* 0x000ee2000020f000 */
[----:B------:R-:W-:-:S07]  /*3570*/  FMNMX R10, R10, 255, PT ;  /* 0x437f00000a0a7809 */ /* 0x000fce0003800000 */
[----:B------:R-:W4:Y:S08]  /*3580*/  F2I.U32.TRUNC.NTZ R15, R22 ;  /* 0x00000016000f7305 */ /* 0x000f30000020f000 */
[----:B------:R-:W5:Y:S08]  /*3590*/  F2I.U32.TRUNC.NTZ R8, R23 ;  /* 0x0000001700087305 */ /* 0x000f70000020f000 */
[----:B------:R-:W5:Y:S08]  /*35a0*/  F2I.U32.TRUNC.NTZ R19, R19 ;  /* 0x0000001300137305 */ /* 0x000f70000020f000 */
[----:B------:R-:W5:Y:S08]  /*35b0*/  F2I.U32.TRUNC.NTZ R9, R9 ;  /* 0x0000000900097305 */ /* 0x000f70000020f000 */
[----:B------:R-:W5:Y:S08]  /*35c0*/  F2I.U32.TRUNC.NTZ R21, R20 ;  /* 0x0000001400157305 */ /* 0x000f70000020f000 */
[----:B------:R1:W5:Y:S08]  /*35d0*/  F2I.U32.TRUNC.NTZ R23, R4 ;  /* 0x0000000400177305 */ /* 0x000370000020f000 */
[----:B------:R0:W5:Y:S01]  /*35e0*/  F2I.U32.TRUNC.NTZ R25, R5 ;  /* 0x0000000500197305 */ /* 0x000162000020f000 */
[----:B-1----:R-:W-:-:S05]  /*35f0*/  IMAD.MOV.U32 R4, RZ, RZ, R2 ;  /* 0x000000ffff047224 */ /* 0x002fca00078e0002 */
[----:B------:R-:W-:Y:S02]  /*3600*/  IADD3 R2, P0, PT, R4, 0x10, RZ ;  /* 0x0000001004027810 */ /* 0x000fe40007f1e0ff */
[----:B------:R-:W1:Y:S01]  /*3610*/  F2I.U32.TRUNC.NTZ R7, R6 ;  /* 0x0000000600077305 */ /* 0x000e62000020f000 */
[----:B0-----:R-:W-:-:S04]  /*3620*/  IMAD.MOV.U32 R5, RZ, RZ, R3 ;  /* 0x000000ffff057224 */ /* 0x001fc800078e0003 */
[----:B------:R-:W-:Y:S01]  /*3630*/  IMAD.X R3, RZ, RZ, R5, P0 ;  /* 0x000000ffff037224 */ /* 0x000fe200000e0605 */
[----:B------:R0:W-:Y:S02]  /*3640*/  STG.E.U8 desc[UR10][R4.64+-0x7], R16 ;  /* 0xfffff91004007986 */ /* 0x0001e4000c10110a */
[----:B------:R-:W0:Y:S02]  /*3650*/  F2I.U32.TRUNC.NTZ R27, R10 ;  /* 0x0000000a001b7305 */ /* 0x000e24000020f000 */
[----:B------:R0:W-:Y:S04]  /*3660*/  STG.E.U8 desc[UR10][R4.64+-0x6], R17 ;  /* 0xfffffa1104007986 */ /* 0x0001e8000c10110a */
[----:B--2---:R2:W-:Y:S04]  /*3670*/  STG.E.U8 desc[UR10][R4.64+-0x5], R18 ;  /* 0xfffffb1204007986 */ /* 0x0045e8000c10110a */
[----:B------:R2:W-:Y:S04]  /*3680*/  STG.E.U8 desc[UR10][R4.64+-0x4], R12 ;  /* 0xfffffc0c04007986 */ /* 0x0005e8000c10110a */
[----:B------:R2:W-:Y:S04]  /*3690*/  STG.E.U8 desc[UR10][R4.64+-0x3], R13 ;  /* 0xfffffd0d04007986 */ /* 0x0005e8000c10110a */
[----:B---3--:R2:W-:Y:S04]  /*36a0*/  STG.E.U8 desc[UR10][R4.64+-0x2], R14 ;  /* 0xfffffe0e04007986 */ /* 0x0085e8000c10110a */
[----:B----4-:R2:W-:Y:S04]  /*36b0*/  STG.E.U8 desc[UR10][R4.64+-0x1], R15 ;  /* 0xffffff0f04007986 */ /* 0x0105e8000c10110a */
[----:B-----5:R2:W-:Y:S04]  /*36c0*/  STG.E.U8 desc[UR10][R4.64], R8 ;  /* 0x0000000804007986 */ /* 0x0205e8000c10110a */
[----:B------:R2:W-:Y:S04]  /*36d0*/  STG.E.U8 desc[UR10][R4.64+0x1], R19 ;  /* 0x0000011304007986 */ /* 0x0005e8000c10110a */
[----:B------:R2:W-:Y:S04]  /*36e0*/  STG.E.U8 desc[UR10][R4.64+0x2], R9 ;  /* 0x0000020904007986 */ /* 0x0005e8000c10110a */
[----:B------:R2:W-:Y:S04]  /*36f0*/  STG.E.U8 desc[UR10][R4.64+0x3], R11 ;  /* 0x0000030b04007986 */ /* 0x0005e8000c10110a */
[----:B------:R2:W-:Y:S04]  /*3700*/  STG.E.U8 desc[UR10][R4.64+0x4], R21 ;  /* 0x0000041504007986 */ /* 0x0005e8000c10110a */
[----:B------:R2:W-:Y:S04]  /*3710*/  STG.E.U8 desc[UR10][R4.64+0x5], R23 ;  /* 0x0000051704007986 */ /* 0x0005e8000c10110a */
[----:B------:R2:W-:Y:S04]  /*3720*/  STG.E.U8 desc[UR10][R4.64+0x6], R25 ;  /* 0x0000061904007986 */ /* 0x0005e8000c10110a */
[----:B-1----:R2:W-:Y:S04]  /*3730*/  STG.E.U8 desc[UR10][R4.64+0x7], R7 ;  /* 0x0000070704007986 */ /* 0x0025e8000c10110a */
[----:B0-----:R2:W-:Y:S01]  /*3740*/  STG.E.U8 desc[UR10][R4.64+0x8], R27 ;  /* 0x0000081b04007986 */ /* 0x0015e2000c10110a */
[----:B------:R-:W-:Y:S05]  /*3750*/  BRA.U UP0, `(.L_x_51) ;  /* 0xfffffff900d07547 */ /* 0x000fea000b83ffff */
.L_x_50:
[----:B------:R-:W-:Y:S05]  /*3760*/  @!P2 EXIT ;  /* 0x000000000000a94d */ /* 0x000fea0003800000 */
[----:B------:R-:W-:Y:S02]  /*3770*/  UISETP.GE.U32.AND UP0, UPT, UR12, 0x8, UPT ;  /* 0x000000080c00788c */ /* 0x000fe4000bf06070 */
[----:B------:R-:W-:-:S06]  /*3780*/  ULOP3.LUT UR8, UR5, 0x7, URZ, 0xc0, !UPT ;  /* 0x0000000705087892 */ /* 0x000fcc000f8ec0ff */
[----:B------:R-:W-:Y:S01]  /*3790*/  ISETP.NE.AND P2, PT, RZ, UR8, PT ;  /* 0x00000008ff007c0c */ /* 0x000fe2000bf45270 */
[----:B------:R-:W-:-:S12]  /*37a0*/  BRA.U !UP0, `(.L_x_52) ;  /* 0x0000000108a07547 */ /* 0x000fd8000b800000 */
[----:B------:R-:W-:Y:S01]  /*37b0*/  ULEA UR6, UR4, UR7, 0x2 ;  /* 0x0000000704067291 */ /* 0x000fe2000f8e10ff */
[----:B------:R-:W3:Y:S08]  /*37c0*/  LDCU.64 UR12, c[0x0][0x3a0] ;  /* 0x00007400ff0c77ac */ /* 0x000ef00008000a00 */
[----:B--2---:R-:W2:Y:S04]  /*37d0*/  LDL.128 R8, [UR6] ;  /* 0x00000006ff087983 */ /* 0x004ea80008100c00 */
[----:B01----:R-:W4:Y:S01]  /*37e0*/  LDL.128 R4, [UR6+0x10] ;  /* 0x00001006ff047983 */ /* 0x003f220008100c00 */
[----:B--2---:R-:W-:-:S02]  /*37f0*/  FMNMX R0, RZ, R9, !PT ;  /* 0x00000009ff007209 */ /* 0x004fc40007800000 */
[----:B------:R-:W-:Y:S02]  /*3800*/  FMNMX R8, RZ, R8, !PT ;  /* 0x00000008ff087209 */ /* 0x000fe40007800000 */
[----:B------:R-:W-:Y:S02]  /*3810*/  FMNMX R0, R0, 255, PT ;  /* 0x437f000000007809 */ /* 0x000fe40003800000 */
[----:B----4-:R-:W-:Y:S02]  /*3820*/  FMNMX R3, RZ, R5, !PT ;  /* 0x00000005ff037209 */ /* 0x010fe40007800000 */
[----:B------:R0:W-:Y:S01]  /*3830*/  F2I.U32.TRUNC.NTZ R13, R0 ;  /* 0x00000000000d7305 */ /* 0x0001e2000020f000 */
[----:B------:R-:W-:Y:S02]  /*3840*/  FMNMX R8, R8, 255, PT ;  /* 0x437f000008087809 */ /* 0x000fe40003800000 */
[----:B------:R-:W-:Y:S02]  /*3850*/  FMNMX R10, RZ, R10, !PT ;  /* 0x0000000aff0a7209 */ /* 0x000fe40007800000 */
[----:B------:R-:W-:-:S02]  /*3860*/  FMNMX R2, RZ, R11, !PT ;  /* 0x0000000bff027209 */ /* 0x000fc40007800000 */
[----:B------:R-:W-:Y:S01]  /*3870*/  FMNMX R4, RZ, R4, !PT ;  /* 0x00000004ff047209 */ /* 0x000fe20007800000 */
[----:B------:R1:W2:Y:S01]  /*3880*/  F2I.U32.TRUNC.NTZ R9, R8 ;  /* 0x0000000800097305 */ /* 0x0002a2000020f000 */
[----:B0-----:R-:W-:Y:S02]  /*3890*/  FMNMX R0, R3, 255, PT ;  /* 0x437f000003007809 */ /* 0x001fe40003800000 */
[----:B------:R-:W-:Y:S02]  /*38a0*/  FMNMX R6, RZ, R6, !PT ;  /* 0x00000006ff067209 */ /* 0x000fe40007800000 */
[----:B------:R-:W-:Y:S02]  /*38b0*/  FMNMX R3, RZ, R7, !PT ;  /* 0x00000007ff037209 */ /* 0x000fe40007800000 */
[----:B------:R-:W-:Y:S01]  /*38c0*/  FMNMX R10, R10, 255, PT ;  /* 0x437f00000a0a7809 */ /* 0x000fe20003800000 */
[----:B------:R-:W-:Y:S01]  /*38d0*/  F2I.U32.TRUNC.NTZ R17, R0 ;  /* 0x0000000000117305 */ /* 0x000fe2000020f000 */
[----:B------:R-:W-:-:S02]  /*38e0*/  FMNMX R2, R2, 255, PT ;  /* 0x437f000002027809 */ /* 0x000fc40003800000 */
[----:B------:R-:W-:Y:S02]  /*38f0*/  FMNMX R4, R4, 255, PT ;  /* 0x437f000004047809 */ /* 0x000fe40003800000 */
[----:B------:R-:W-:Y:S02]  /*3900*/  FMNMX R6, R6, 255, PT ;  /* 0x437f000006067809 */ /* 0x000fe40003800000 */
[----:B-1----:R-:W-:Y:S01]  /*3910*/  FMNMX R8, R3, 255, PT ;  /* 0x437f000003087809 */ /* 0x002fe20003800000 */
[----:B------:R-:W0:Y:S08]  /*3920*/  F2I.U32.TRUNC.NTZ R11, R10 ;  /* 0x0000000a000b7305 */ /* 0x000e30000020f000 */
[----:B------:R3:W1:Y:S08]  /*3930*/  F2I.U32.TRUNC.NTZ R15, R2 ;  /* 0x00000002000f7305 */ /* 0x000670000020f000 */
[----:B------:R-:W4:Y:S01]  /*3940*/  F2I.U32.TRUNC.NTZ R5, R4 ;  /* 0x0000000400057305 */ /* 0x000f22000020f000 */
[----:B---3--:R-:W-:-:S05]  /*3950*/  IMAD.U32 R2, RZ, RZ, UR12 ;  /* 0x0000000cff027e24 */ /* 0x008fca000f8e00ff */
[----:B------:R-:W-:Y:S01]  /*3960*/  IADD3 R2, P0, P1, R2, UR4, R35 ;  /* 0x0000000402027c10 */ /* 0x000fe2000f91e023 */
[----:B------:R-:W-:Y:S01]  /*3970*/  UIADD3 UR4, UPT, UPT, UR4, 0x8, URZ ;  /* 0x0000000804047890 */ /* 0x000fe2000fffe0ff */
[----:B------:R-:W3:Y:S02]  /*3980*/  F2I.U32.TRUNC.NTZ R7, R6 ;  /* 0x0000000600077305 */ /* 0x000ee4000020f000 */
[----:B------:R-:W-:-:S05]  /*3990*/  IADD3.X R3, PT, PT, RZ, UR13, R32, P0, P1 ;  /* 0x0000000dff037c10 */ /* 0x000fca00087e2420 */
[----:B--2---:R2:W-:Y:S01]  /*39a0*/  STG.E.U8 desc[UR10][R2.64], R9 ;  /* 0x0000000902007986 */ /* 0x0045e2000c10110a */
[----:B------:R-:W5:Y:S03]  /*39b0*/  F2I.U32.TRUNC.NTZ R19, R8 ;  /* 0x0000000800137305 */ /* 0x000f66000020f000 */
[----:B------:R2:W-:Y:S04]  /*39c0*/  STG.E.U8 desc[UR10][R2.64+0x1], R13 ;  /* 0x0000010d02007986 */ /* 0x0005e8000c10110a */
[----:B0-----:R2:W-:Y:S04]  /*39d0*/  STG.E.U8 desc[UR10][R2.64+0x2], R11 ;  /* 0x0000020b02007986 */ /* 0x0015e8000c10110a */
[----:B-1----:R2:W-:Y:S04]  /*39e0*/  STG.E.U8 desc[UR10][R2.64+0x3], R15 ;  /* 0x0000030f02007986 */ /* 0x0025e8000c10110a */
[----:B----4-:R2:W-:Y:S04]  /*39f0*/  STG.E.U8 desc[UR10][R2.64+0x4], R5 ;  /* 0x0000040502007986 */ /* 0x0105e8000c10110a */
[----:B------:R2:W-:Y:S04]  /*3a00*/  STG.E.U8 desc[UR10][R2.64+0x5], R17 ;  /* 0x0000051102007986 */ /* 0x0005e8000c10110a */
[----:B---3--:R2:W-:Y:S04]  /*3a10*/  STG.E.U8 desc[UR10][R2.64+0x6], R7 ;  /* 0x0000060702007986 */ /* 0x0085e8000c10110a */
[----:B-----5:R2:W-:Y:S02]  /*3a20*/  STG.E.U8 desc[UR10][R2.64+0x7], R19 ;  /* 0x0000071302007986 */ /* 0x0205e4000c10110a */
.L_x_52:
[----:B------:R-:W-:Y:S05]  /*3a30*/  @!P2 EXIT ;  /* 0x000000000000a94d */ /* 0x000fea0003800000 */
[----:B------:R-:W-:Y:S02]  /*3a40*/  UISETP.GE.U32.AND UP0, UPT, UR8, 0x4, UPT ;  /* 0x000000040800788c */ /* 0x000fe4000bf06070 */
[----:B------:R-:W-:-:S06]  /*3a50*/  ULOP3.LUT UR5, UR5, 0x3, URZ, 0xc0, !UPT ;  /* 0x0000000305057892 */ /* 0x000fcc000f8ec0ff */
[----:B------:R-:W-:Y:S01]  /*3a60*/  ISETP.NE.AND P2, PT, RZ, UR5, PT ;  /* 0x00000005ff007c0c */ /* 0x000fe2000bf45270 */
[----:B------:R-:W-:-:S12]  /*3a70*/  BRA.U !UP0, `(.L_x_53) ;  /* 0x00000001085c7547 */ /* 0x000fd8000b800000 */
[----:B------:R-:W-:Y:S01]  /*3a80*/  ULEA UR6, UR4, UR7, 0x2 ;  /* 0x0000000704067291 */ /* 0x000fe2000f8e10ff */
[----:B------:R-:W3:Y:S08]  /*3a90*/  LDCU.64 UR8, c[0x0][0x3a0] ;  /* 0x00007400ff0877ac */ /* 0x000ef00008000a00 */
[----:B012---:R-:W2:Y:S02]  /*3aa0*/  LDL.128 R4, [UR6] ;  /* 0x00000006ff047983 */ /* 0x007ea40008100c00 */
[----:B--2---:R-:W-:-:S02]  /*3ab0*/  FMNMX R4, RZ, R4, !PT ;  /* 0x00000004ff047209 */ /* 0x004fc40007800000 */
[----:B------:R-:W-:Y:S02]  /*3ac0*/  FMNMX R0, RZ, R5, !PT ;  /* 0x00000005ff007209 */ /* 0x000fe40007800000 */
[----:B------:R-:W-:Y:S02]  /*3ad0*/  FMNMX R6, RZ, R6, !PT ;  /* 0x00000006ff067209 */ /* 0x000fe40007800000 */
[----:B------:R-:W-:Y:S02]  /*3ae0*/  FMNMX R2, RZ, R7, !PT ;  /* 0x00000007ff027209 */ /* 0x000fe40007800000 */
[----:B------:R-:W-:Y:S02]  /*3af0*/  FMNMX R4, R4, 255, PT ;  /* 0x437f000004047809 */ /* 0x000fe40003800000 */
[----:B------:R-:W-:Y:S02]  /*3b00*/  FMNMX R0, R0, 255, PT ;  /* 0x437f000000007809 */ /* 0x000fe40003800000 */
[----:B------:R-:W-:Y:S01]  /*3b10*/  FMNMX R6, R6, 255, PT ;  /* 0x437f000006067809 */ /* 0x000fe20003800000 */
[----:B------:R-:W0:Y:S01]  /*3b20*/  F2I.U32.TRUNC.NTZ R5, R4 ;  /* 0x0000000400057305 */ /* 0x000e22000020f000 */
[----:B------:R-:W-:Y:S01]  /*3b30*/  FMNMX R8, R2, 255, PT ;  /* 0x437f000002087809 */ /* 0x000fe20003800000 */
[----:B---3--:R-:W-:-:S05]  /*3b40*/  IMAD.U32 R2, RZ, RZ, UR8 ;  /* 0x00000008ff027e24 */ /* 0x008fca000f8e00ff */
[----:B------:R-:W-:Y:S01]  /*3b50*/  IADD3 R2, P0, P1, R2, UR4, R35 ;  /* 0x0000000402027c10 */ /* 0x000fe2000f91e023 */
[----:B------:R-:W1:Y:S01]  /*3b60*/  F2I.U32.TRUNC.NTZ R9, R0 ;  /* 0x0000000000097305 */ /* 0x000e62000020f000 */
[----:B------:R-:W-:Y:S02]  /*3b70*/  UIADD3 UR4, UPT, UPT, UR4, 0x4, URZ ;  /* 0x0000000404047890 */ /* 0x000fe4000fffe0ff */
[----:B------:R-:W-:-:S05]  /*3b80*/  IADD3.X R3, PT, PT, RZ, UR9, R32, P0, P1 ;  /* 0x00000009ff037c10 */ /* 0x000fca00087e2420 */
[----:B------:R-:W2:Y:S01]  /*3b90*/  F2I.U32.TRUNC.NTZ R7, R6 ;  /* 0x0000000600077305 */ /* 0x000ea2000020f000 */
[----:B0-----:R3:W-:Y:S04]  /*3ba0*/  STG.E.U8 desc[UR10][R2.64], R5 ;  /* 0x0000000502007986 */ /* 0x0017e8000c10110a */
[----:B-1----:R3:W-:Y:S03]  /*3bb0*/  STG.E.U8 desc[UR10][R2.64+0x1], R9 ;  /* 0x0000010902007986 */ /* 0x0027e6000c10110a */
[----:B------:R-:W0:Y:S01]  /*3bc0*/  F2I.U32.TRUNC.NTZ R11, R8 ;  /* 0x00000008000b7305 */ /* 0x000e22000020f000 */
[----:B--2---:R3:W-:Y:S04]  /*3bd0*/  STG.E.U8 desc[UR10][R2.64+0x2], R7 ;  /* 0x0000020702007986 */ /* 0x0047e8000c10110a */
[----:B0-----:R3:W-:Y:S02]  /*3be0*/  STG.E.U8 desc[UR10][R2.64+0x3], R11 ;  /* 0x0000030b02007986 */ /* 0x0017e4000c10110a */
.L_x_53:
[----:B------:R-:W-:Y:S05]  /*3bf0*/  @!P2 EXIT ;  /* 0x000000000000a94d */ /* 0x000fea0003800000 */
[----:B------:R-:W4:Y:S01]  /*3c00*/  LDCU.64 UR8, c[0x0][0x3a0] ;  /* 0x00007400ff0877ac */ /* 0x000f220008000a00 */
[----:B------:R-:W-:Y:S01]  /*3c10*/  IMAD.U32 R0, RZ, RZ, UR4 ;  /* 0x00000004ff007e24 */ /* 0x000fe2000f8e00ff */
[----:B------:R-:W-:Y:S02]  /*3c20*/  UIADD3 UR5, UPT, UPT, -UR5, URZ, URZ ;  /* 0x000000ff05057290 */ /* 0x000fe4000fffe1ff */
[----:B------:R-:W-:Y:S02]  /*3c30*/  UIMAD UR4, UR4, 0x4, UR7 ;  /* 0x00000004040478a4 */ /* 0x000fe4000f8e0207 */
[----:B----4-:R-:W-:-:S04]  /*3c40*/  IADD3 R35, P0, P1, R35, UR8, R0 ;  /* 0x0000000823237c10 */ /* 0x010fc8000f91e000 */
[----:B------:R-:W-:-:S09]  /*3c50*/  IADD3.X R32, PT, PT, R32, UR9, RZ, P0, P1 ;  /* 0x0000000920207c10 */ /* 0x000fd200087e24ff */
.L_x_54:
[----:B----4-:R-:W4:Y:S01]  /*3c60*/  LDL R0, [UR4] ;  /* 0x00000004ff007983 */ /* 0x010f220008100800 */
[----:B--23--:R-:W-:Y:S01]  /*3c70*/  IMAD.MOV.U32 R2, RZ, RZ, R35 ;  /* 0x000000ffff027224 */ /* 0x00cfe200078e0023 */
[----:B------:R-:W-:Y:S01]  /*3c80*/  UIADD3 UR5, UPT, UPT, UR5, 0x1, URZ ;  /* 0x0000000105057890 */ /* 0x000fe2000fffe0ff */
[--C-:B------:R-:W-:Y:S01]  /*3c90*/  IMAD.MOV.U32 R3, RZ, RZ, R32.reuse ;  /* 0x000000ffff037224 */ /* 0x100fe200078e0020 */
[----:B------:R-:W-:Y:S01]  /*3ca0*/  IADD3 R35, P0, PT, R35, 0x1, RZ ;  /* 0x0000000123237810 */ /* 0x000fe20007f1e0ff */
[----:B------:R-:W-:Y:S02]  /*3cb0*/  UIADD3 UR4, UPT, UPT, UR4, 0x4, URZ ;  /* 0x0000000404047890 */ /* 0x000fe4000fffe0ff */
[----:B------:R-:W-:Y:S02]  /*3cc0*/  UISETP.NE.AND UP0, UPT, UR5, URZ, UPT ;  /* 0x000000ff0500728c */ /* 0x000fe4000bf05270 */
[----:B------:R-:W-:Y:S01]  /*3cd0*/  IMAD.X R32, RZ, RZ, R32, P0 ;  /* 0x000000ffff207224 */ /* 0x000fe200000e0620 */
[----:B----4-:R-:W-:-:S04]  /*3ce0*/  FMNMX R0, RZ, R0, !PT ;  /* 0x00000000ff007209 */ /* 0x010fc80007800000 */
[----:B------:R-:W-:-:S04]  /*3cf0*/  FMNMX R0, R0, 255, PT ;  /* 0x437f000000007809 */ /* 0x000fc80003800000 */
[----:B------:R-:W2:Y:S02]  /*3d00*/  F2I.U32.TRUNC.NTZ R5, R0 ;  /* 0x0000000000057305 */ /* 0x000ea4000020f000 */
[----:B--2---:R4:W-:Y:S01]  /*3d10*/  STG.E.U8 desc[UR10][R2.64], R5 ;  /* 0x0000000502007986 */ /* 0x0049e2000c10110a */
[----:B------:R-:W-:Y:S05]  /*3d20*/  BRA.U UP0, `(.L_x_54) ;  /* 0xfffffffd00cc7547 */ /* 0x000fea000b83ffff */
[----:B------:R-:W-:Y:S05]  /*3d30*/  EXIT ;  /* 0x000000000000794d */ /* 0x000fea0003800000 */
        .weak           $__internal_0_$__cuda_sm3x_div_rn_noftz_f32_slowpath
        .type           $__internal_0_$__cuda_sm3x_div_rn_noftz_f32_slowpath,@function
        .size           $__internal_0_$__cuda_sm3x_div_rn_noftz_f32_slowpath,(.L_x_68 - $__internal_0_$__cuda_sm3x_div_rn_noftz_f32_slowpath)
$__internal_0_$__cuda_sm3x_div_rn_noftz_f32_slowpath:
[----:B------:R-:W-:Y:S01]  /*3d40*/  SHF.R.U32.HI R15, RZ, 0x17, R13 ;  /* 0x00000017ff0f7819 */ /* 0x000fe2000001160d */
[----:B------:R-:W-:Y:S01]  /*3d50*/  BSSY.RECONVERGENT B2, `(.L_x_55) ;  /* 0x0000063000027945 */ /* 0x000fe20003800200 */
[--C-:B------:R-:W-:Y:S01]  /*3d60*/  SHF.R.U32.HI R18, RZ, 0x17, R14.reuse ;  /* 0x00000017ff127819 */ /* 0x100fe2000001160e */
[----:B------:R-:W-:Y:S01]  /*3d70*/  IMAD.MOV.U32 R41, RZ, RZ, R14 ;  /* 0x000000ffff297224 */ /* 0x000fe200078e000e */
[----:B------:R-:W-:Y:S02]  /*3d80*/  LOP3.LUT R15, R15, 0xff, RZ, 0xc0, !PT ;  /* 0x000000ff0f0f7812 */ /* 0x000fe400078ec0ff */
[----:B------:R-:W-:-:S03]  /*3d90*/  LOP3.LUT R18, R18, 0xff, RZ, 0xc0, !PT ;  /* 0x000000ff12127812 */ /* 0x000fc600078ec0ff */
[----:B------:R-:W-:Y:S02]  /*3da0*/  VIADD R39, R15, 0xffffffff ;  /* 0xffffffff0f277836 */ /* 0x000fe40000000000 */
[----:B------:R-:W-:-:S03]  /*3db0*/  VIADD R40, R18, 0xffffffff ;  /* 0xffffffff12287836 */ /* 0x000fc60000000000 */
[----:B------:R-:W-:-:S04]  /*3dc0*/  ISETP.GT.U32.AND P3, PT, R39, 0xfd, PT ;  /* 0x000000fd2700780c */ /* 0x000fc80003f64070 */
[----:B------:R-:W-:-:S13]  /*3dd0*/  ISETP.GT.U32.OR P3, PT, R40, 0xfd, P3 ;  /* 0x000000fd2800780c */ /* 0x000fda0001f64470 */
[----:B------:R-:W-:Y:S01]  /*3de0*/  @!P3 IMAD.MOV.U32 R17, RZ, RZ, RZ ;  /* 0x000000ffff11b224 */ /* 0x000fe200078e00ff */
[----:B------:R-:W-:Y:S06]  /*3df0*/  @!P3 BRA `(.L_x_56) ;  /* 0x00000000005cb947 */ /* 0x000fec0003800000 */
[----:B------:R-:W-:Y:S02]  /*3e00*/  FSETP.GTU.FTZ.AND P3, PT, |R14|, +INF , PT ;  /* 0x7f8000000e00780b */ /* 0x000fe40003f7c200 */
[----:B------:R-:W-:-:S04]  /*3e10*/  FSETP.GTU.FTZ.AND P4, PT, |R13|, +INF , PT ;  /* 0x7f8000000d00780b */ /* 0x000fc80003f9c200 */
[----:B------:R-:W-:-:S13]  /*3e20*/  PLOP3.LUT P3, PT, P3, P4, PT, 0xf8, 0x8f ;  /* 0x00000000008f781c */ /* 0x000fda0001f69f70 */
[----:B------:R-:W-:Y:S05]  /*3e30*/  @P3 BRA `(.L_x_57) ;  /* 0x00000004004c3947 */ /* 0x000fea0003800000 */
[----:B------:R-:W-:-:S13]  /*3e40*/  LOP3.LUT P3, RZ, R13, 0x7fffffff, R41, 0xc8, !PT ;  /* 0x7fffffff0dff7812 */ /* 0x000fda000786c829 */
[----:B------:R-:W-:Y:S05]  /*3e50*/  @!P3 BRA `(.L_x_58) ;  /* 0x00000004003cb947 */ /* 0x000fea0003800000 */
[C---:B------:R-:W-:Y:S02]  /*3e60*/  FSETP.NEU.FTZ.AND P5, PT, |R14|.reuse, +INF , PT ;  /* 0x7f8000000e00780b */ /* 0x040fe40003fbd200 */
[----:B------:R-:W-:Y:S02]  /*3e70*/  FSETP.NEU.FTZ.AND P4, PT, |R13|, +INF , PT ;  /* 0x7f8000000d00780b */ /* 0x000fe40003f9d200 */
[----:B------:R-:W-:-:S11]  /*3e80*/  FSETP.NEU.FTZ.AND P3, PT, |R14|, +INF , PT ;  /* 0x7f8000000e00780b */ /* 0x000fd60003f7d200 */
[----:B------:R-:W-:Y:S05]  /*3e90*/  @!P4 BRA !P5, `(.L_x_58) ;  /* 0x00000004002cc947 */ /* 0x000fea0006800000 */
[----:B------:R-:W-:-:S04]  /*3ea0*/  LOP3.LUT P5, RZ, R41, 0x7fffffff, RZ, 0xc0, !PT ;  /* 0x7fffffff29ff7812 */ /* 0x000fc800078ac0ff */
[----:B------:R-:W-:-:S13]  /*3eb0*/  PLOP3.LUT P5, PT, P4, P5, PT, 0x2f, 0xf2 ;  /* 0x0000000000f2781c */ /* 0x000fda00027aa577 */
[----:B------:R-:W-:Y:S05]  /*3ec0*/  @P5 BRA `(.L_x_59) ;  /* 0x0000000400185947 */ /* 0x000fea0003800000 */
[----:B------:R-:W-:-:S04]  /*3ed0*/  LOP3.LUT P4, RZ, R13, 0x7fffffff, RZ, 0xc0, !PT ;  /* 0x7fffffff0dff7812 */ /* 0x000fc8000788c0ff */
[----:B------:R-:W-:-:S13]  /*3ee0*/  PLOP3.LUT P3, PT, P3, P4, PT, 0x2f, 0xf2 ;  /* 0x0000000000f2781c */ /* 0x000fda0001f68577 */
[----:B------:R-:W-:Y:S05]  /*3ef0*/  @P3 BRA `(.L_x_60) ;  /* 0x0000000400003947 */ /* 0x000fea0003800000 */
[----:B------:R-:W-:Y:S02]  /*3f00*/  ISETP.GE.AND P3, PT, R40, RZ, PT ;  /* 0x000000ff2800720c */ /* 0x000fe40003f66270 */
[----:B------:R-:W-:-:S11]  /*3f10*/  ISETP.GE.AND P4, PT, R39, RZ, PT ;  /* 0x000000ff2700720c */ /* 0x000fd60003f86270 */
[----:B------:R-:W-:Y:S02]  /*3f20*/  @P3 IMAD.MOV.U32 R17, RZ, RZ, RZ ;  /* 0x000000ffff113224 */ /* 0x000fe400078e00ff */
[----:B------:R-:W-:Y:S01]  /*3f30*/  @!P3 FFMA R41, R14, 1.84467440737095516160e+19, RZ ;  /* 0x5f8000000e29b823 */ /* 0x000fe200000000ff */
[----:B------:R-:W-:Y:S02]  /*3f40*/  @!P3 IMAD.MOV.U32 R17, RZ, RZ, -0x40 ;  /* 0xffffffc0ff11b424 */ /* 0x000fe400078e00ff */
[----:B------:R-:W-:Y:S02]  /*3f50*/  @!P4 FFMA R13, R13, 1.84467440737095516160e+19, RZ ;  /* 0x5f8000000d0dc823 */ /* 0x000fe400000000ff */
[----:B------:R-:W-:-:S07]  /*3f60*/  @!P4 VIADD R17, R17, 0x40 ;  /* 0x000000401111c836 */ /* 0x000fce0000000000 */
.L_x_56:
[----:B------:R-:W-:Y:S01]  /*3f70*/  LEA R40, R15, 0xc0800000, 0x17 ;  /* 0xc08000000f287811 */ /* 0x000fe200078eb8ff */
[----:B------:R-:W-:Y:S01]  /*3f80*/  VIADD R18, R18, 0xffffff81 ;  /* 0xffffff8112127836 */ /* 0x000fe20000000000 */
[----:B------:R-:W-:Y:S03]  /*3f90*/  BSSY.RECONVERGENT B3, `(.L_x_61) ;  /* 0x0000035000037945 */ /* 0x000fe60003800200 */
[----:B------:R-:W-:Y:S02]  /*3fa0*/  IMAD.IADD R43, R13, 0x1, -R40 ;  /* 0x000000010d2b7824 */ /* 0x000fe400078e0a28 */
[C---:B------:R-:W-:Y:S01]  /*3fb0*/  IMAD R13, R18.reuse, -0x800000, R41 ;  /* 0xff800000120d7824 */ /* 0x040fe200078e0229 */
[----:B------:R-:W-:Y:S01]  /*3fc0*/  IADD3 R18, PT, PT, R18, 0x7f, -R15 ;  /* 0x0000007f12127810 */ /* 0x000fe20007ffe80f */
[----:B------:R-:W0:Y:S01]  /*3fd0*/  MUFU.RCP R39, R43 ;  /* 0x0000002b00277308 */ /* 0x000e220000001000 */
[----:B------:R-:W-:-:S03]  /*3fe0*/  FADD.FTZ R40, -R43, -RZ ;  /* 0x800000ff2b287221 */ /* 0x000fc60000010100 */
[----:B------:R-:W-:Y:S02]  /*3ff0*/  IMAD.IADD R18, R18, 0x1, R17 ;  /* 0x0000000112127824 */ /* 0x000fe400078e0211 */
[----:B0-----:R-:W-:-:S04]  /*4000*/  FFMA R42, R39, R40, 1 ;  /* 0x3f800000272a7423 */ /* 0x001fc80000000028 */
[----:B------:R-:W-:-:S04]  /*4010*/  FFMA R42, R39, R42, R39 ;  /* 0x0000002a272a7223 */ /* 0x000fc80000000027 */
[----:B------:R-:W-:-:S04]  /*4020*/  FFMA R39, R13, R42, RZ ;  /* 0x0000002a0d277223 */ /* 0x000fc800000000ff */
[----:B------:R-:W-:-:S04]  /*4030*/  FFMA R41, R40, R39, R13 ;  /* 0x0000002728297223 */ /* 0x000fc8000000000d */
[----:B------:R-:W-:-:S04]  /*4040*/  FFMA R41, R42, R41, R39 ;  /* 0x000000292a297223 */ /* 0x000fc80000000027 */
[----:B------:R-:W-:-:S04]  /*4050*/  FFMA R40, R40, R41, R13 ;  /* 0x0000002928287223 */ /* 0x000fc8000000000d */
[----:B------:R-:W-:-:S05]  /*4060*/  FFMA R13, R42, R40, R41 ;  /* 0x000000282a0d7223 */ /* 0x000fca0000000029 */
[----:B------:R-:W-:-:S04]  /*4070*/  SHF.R.U32.HI R15, RZ, 0x17, R13 ;  /* 0x00000017ff0f7819 */ /* 0x000fc8000001160d */
[----:B------:R-:W-:-:S05]  /*4080*/  LOP3.LUT R15, R15, 0xff, RZ, 0xc0, !PT ;  /* 0x000000ff0f0f7812 */ /* 0x000fca00078ec0ff */
[----:B------:R-:W-:-:S04]  /*4090*/  IMAD.IADD R15, R15, 0x1, R18 ;  /* 0x000000010f0f7824 */ /* 0x000fc800078e0212 */
[----:B------:R-:W-:-:S05]  /*40a0*/  VIADD R17, R15, 0xffffffff ;  /* 0xffffffff0f117836 */ /* 0x000fca0000000000 */
[----:B------:R-:W-:-:S13]  /*40b0*/  ISETP.GE.U32.AND P3, PT, R17, 0xfe, PT ;  /* 0x000000fe1100780c */ /* 0x000fda0003f66070 */
[----:B------:R-:W-:Y:S05]  /*40c0*/  @!P3 BRA `(.L_x_62) ;  /* 0x000000000080b947 */ /* 0x000fea0003800000 */
[----:B------:R-:W-:-:S13]  /*40d0*/  ISETP.GT.AND P3, PT, R15, 0xfe, PT ;  /* 0x000000fe0f00780c */ /* 0x000fda0003f64270 */
[----:B------:R-:W-:Y:S05]  /*40e0*/  @P3 BRA `(.L_x_63) ;  /* 0x00000000006c3947 */ /* 0x000fea0003800000 */
[----:B------:R-:W-:-:S13]  /*40f0*/  ISETP.GE.AND P3, PT, R15, 0x1, PT ;  /* 0x000000010f00780c */ /* 0x000fda0003f66270 */
[----:B------:R-:W-:Y:S05]  /*4100*/  @P3 BRA `(.L_x_64) ;  /* 0x0000000000743947 */ /* 0x000fea0003800000 */
[----:B------:R-:W-:Y:S02]  /*4110*/  ISETP.GE.AND P3, PT, R15, -0x18, PT ;  /* 0xffffffe80f00780c */ /* 0x000fe40003f66270 */
[----:B------:R-:W-:-:S11]  /*4120*/  LOP3.LUT R13, R13, 0x80000000, RZ, 0xc0, !PT ;  /* 0x800000000d0d7812 */ /* 0x000fd600078ec0ff */
[----:B------:R-:W-:Y:S05]  /*4130*/  @!P3 BRA `(.L_x_64) ;  /* 0x000000000068b947 */ /* 0x000fea0003800000 */
[CCC-:B------:R-:W-:Y:S01]  /*4140*/  FFMA.RZ R17, R42.reuse, R40.reuse, R41.reuse ;  /* 0x000000282a117223 */ /* 0x1c0fe2000000c029 */
[CCC-:B------:R-:W-:Y:S01]  /*4150*/  FFMA.RP R18, R42.reuse, R40.reuse, R41.reuse ;  /* 0x000000282a127223 */ /* 0x1c0fe20000008029 */
[----:B------:R-:W-:Y:S01]  /*4160*/  FFMA.RM R41, R42, R40, R41 ;  /* 0x000000282a297223 */ /* 0x000fe20000004029 */
[C---:B------:R-:W-:Y:S01]  /*4170*/  VIADD R39, R15.reuse, 0x20 ;  /* 0x000000200f277836 */ /* 0x040fe20000000000 */
[----:B------:R-:W-:Y:S02]  /*4180*/  ISETP.NE.AND P3, PT, R15, RZ, PT ;  /* 0x000000ff0f00720c */ /* 0x000fe40003f65270 */
[----:B------:R-:W-:Y:S02]  /*4190*/  LOP3.LUT R17, R17, 0x7fffff, RZ, 0xc0, !PT ;  /* 0x007fffff11117812 */ /* 0x000fe400078ec0ff */
[----:B------:R-:W-:Y:S01]  /*41a0*/  ISETP.NE.AND P4, PT, R15, RZ, PT ;  /* 0x000000ff0f00720c */ /* 0x000fe20003f85270 */
[----:B------:R-:W-:Y:S01]  /*41b0*/  IMAD.MOV R15, RZ, RZ, -R15 ;  /* 0x000000ffff0f7224 */ /* 0x000fe200078e0a0f */
[----:B------:R-:W-:-:S02]  /*41c0*/  LOP3.LUT R40, R17, 0x800000, RZ, 0xfc, !PT ;  /* 0x0080000011287812 */ /* 0x000fc400078efcff */
[----:B------:R-:W-:Y:S02]  /*41d0*/  FSETP.NEU.FTZ.AND P5, PT, R18, R41, PT ;  /* 0x000000291200720b */ /* 0x000fe40003fbd000 */
[----:B------:R-:W-:Y:S02]  /*41e0*/  SHF.L.U32 R39, R40, R39, RZ ;  /* 0x0000002728277219 */ /* 0x000fe400000006ff */
[----:B------:R-:W-:Y:S02]  /*41f0*/  SEL R15, R15, RZ, P3 ;  /* 0x000000ff0f0f7207 */ /* 0x000fe40001800000 */
[----:B------:R-:W-:Y:S02]  /*4200*/  ISETP.NE.AND P4, PT, R39, RZ, P4 ;  /* 0x000000ff2700720c */ /* 0x000fe40002785270 */
[----:B------:R-:W-:Y:S02]  /*4210*/  SHF.R.U32.HI R40, RZ, R15, R40 ;  /* 0x0000000fff287219 */ /* 0x000fe40000011628 */
[----:B------:R-:W-:-:S02]  /*4220*/  PLOP3.LUT P4, PT, P5, P4, PT, 0xf8, 0x8f ;  /* 0x00000000008f781c */ /* 0x000fc40002f89f70 */
[----:B------:R-:W-:Y:S02]  /*4230*/  SHF.R.U32.HI R15, RZ, 0x1, R40 ;  /* 0x00000001ff0f7819 */ /* 0x000fe40000011628 */
[----:B------:R-:W-:-:S04]  /*4240*/  SEL R18, RZ, 0x1, !P4 ;  /* 0x00000001ff127807 */ /* 0x000fc80006000000 */
[----:B------:R-:W-:-:S04]  /*4250*/  LOP3.LUT R17, R18, 0x1, R15, 0xf8, !PT ;  /* 0x0000000112117812 */ /* 0x000fc800078ef80f */
[----:B------:R-:W-:-:S05]  /*4260*/  LOP3.LUT R40, R17, R40, RZ, 0xc0, !PT ;  /* 0x0000002811287212 */ /* 0x000fca00078ec0ff */
[----:B------:R-:W-:-:S05]  /*4270*/  IMAD.IADD R40, R15, 0x1, R40 ;  /* 0x000000010f287824 */ /* 0x000fca00078e0228 */
[----:B------:R-:W-:Y:S01]  /*4280*/  LOP3.LUT R13, R40, R13, RZ, 0xfc, !PT ;  /* 0x0000000d280d7212 */ /* 0x000fe200078efcff */
[----:B------:R-:W-:Y:S06]  /*4290*/  BRA `(.L_x_64) ;  /* 0x0000000000107947 */ /* 0x000fec0003800000 */
.L_x_63:
[----:B------:R-:W-:-:S04]  /*42a0*/  LOP3.LUT R13, R13, 0x80000000, RZ, 0xc0, !PT ;  /* 0x800000000d0d7812 */ /* 0x000fc800078ec0ff */
[----:B------:R-:W-:Y:S01]  /*42b0*/  LOP3.LUT R13, R13, 0x7f800000, RZ, 0xfc, !PT ;  /* 0x7f8000000d0d7812 */ /* 0x000fe200078efcff */
[----:B------:R-:W-:Y:S06]  /*42c0*/  BRA `(.L_x_64) ;  /* 0x0000000000047947 */ /* 0x000fec0003800000 */
.L_x_62:
[----:B------:R-:W-:-:S07]  /*42d0*/  IMAD R13, R18, 0x800000, R13 ;  /* 0x00800000120d7824 */ /* 0x000fce00078e020d */
.L_x_64:
[----:B------:R-:W-:Y:S05]  /*42e0*/  BSYNC.RECONVERGENT B3 ;  /* 0x0000000000037941 */ /* 0x000fea0003800200 */
.L_x_61:
[----:B------:R-:W-:Y:S05]  /*42f0*/  BRA `(.L_x_65) ;  /* 0x0000000000207947 */ /* 0x000fea0003800000 */
.L_x_60:
[----:B------:R-:W-:-:S04]  /*4300*/  LOP3.LUT R13, R13, 0x80000000, R41, 0x48, !PT ;  /* 0x800000000d0d7812 */ /* 0x000fc800078e4829 */
[----:B------:R-:W-:Y:S01]  /*4310*/  LOP3.LUT R13, R13, 0x7f800000, RZ, 0xfc, !PT ;  /* 0x7f8000000d0d7812 */ /* 0x000fe200078efcff */
[----:B------:R-:W-:Y:S06]  /*4320*/  BRA `(.L_x_65) ;  /* 0x0000000000147947 */ /* 0x000fec0003800000 */
.L_x_59:
[----:B------:R-:W-:Y:S01]  /*4330*/  LOP3.LUT R13, R13, 0x80000000, R41, 0x48, !PT ;  /* 0x800000000d0d7812 */ /* 0x000fe200078e4829 */
[----:B------:R-:W-:Y:S06]  /*4340*/  BRA `(.L_x_65) ;  /* 0x00000000000c7947 */ /* 0x000fec0003800000 */
.L_x_58:
[----:B------:R-:W0:Y:S01]  /*4350*/  MUFU.RSQ R13, -QNAN ;  /* 0xffc00000000d7908 */ /* 0x000e220000001400 */
[----:B------:R-:W-:Y:S05]  /*4360*/  BRA `(.L_x_65) ;  /* 0x0000000000047947 */ /* 0x000fea0003800000 */
.L_x_57:
[----:B------:R-:W-:-:S07]  /*4370*/  FADD.FTZ R13, R14, R13 ;  /* 0x0000000d0e0d7221 */ /* 0x000fce0000010000 */
.L_x_65:
[----:B------:R-:W-:Y:S05]  /*4380*/  BSYNC.RECONVERGENT B2 ;  /* 0x0000000000027941 */ /* 0x000fea0003800200 */
.L_x_55:
[----:B------:R-:W-:-:S04]  /*4390*/  IMAD.MOV.U32 R17, RZ, RZ, 0x0 ;  /* 0x00000000ff117424 */ /* 0x000fc800078e00ff */
[----:B0-----:R-:W-:Y:S05]  /*43a0*/  RET.REL.NODEC R16 `(resize) ;  /* 0xffffffbc10147950 */ /* 0x001fea0003c3ffff */
.L_x_66:
[----:B------:R-:W-:-:S00]  /*43b0*/  BRA `(.L_x_66) ;  /* 0xfffffffc00fc7947 */ /* 0x000fc0000383ffff */
[----:B------:R-:W-:-:S00]  /*43c0*/  NOP ;  /* 0x0000000000007918 */ /* 0x000fc00000000000 */
        /* <DEDUP_REMOVED lines=11> */
.L_x_68:


//--------------------- .text.adder               --------------------------
	.section	.text.adder,"ax",@progbits
	.align	128
        .global         adder
        .type           adder,@function
        .size           adder,(.L_x_70 - adder)
        .other          adder,@"STO_CUDA_ENTRY STV_DEFAULT"
adder:
.text.adder:
[----:B------:R-:W-:Y:S01]  /*0000*/  LDC R1, c[0x0][0x37c] ;  /* 0x0000df00ff017b82 */ /* 0x000fe20000000800 */
[----:B------:R-:W0:Y:S07]  /*0010*/  S2R R7, SR_TID.X ;  /* 0x0000000000077919 */ /* 0x000e2e0000002100 */
[----:B------:R-:W0:Y:S01]  /*0020*/  S2UR UR6, SR_CTAID.X ;  /* 0x00000000000679c3 */ /* 0x000e220000002500 */
[----:B------:R-:W1:Y:S07]  /*0030*/  LDCU.64 UR4, c[0x0][0x358] ;  /* 0x00006b00ff0477ac */ /* 0x000e6e0008000a00 */
[----:B------:R-:W0:Y:S08]  /*0040*/  LDC R0, c[0x0][0x360] ;  /* 0x0000d800ff007b82 */ /* 0x000e300000000800 */
[----:B------:R-:W2:Y:S08]  /*0050*/  LDC R9, c[0x3][RZ] ;  /* 0x00c00000ff097b82 */ /* 0x000eb00000000800 */
[----:B------:R-:W3:Y:S08]  /*0060*/  LDC.64 R2, c[0x0][0x380] ;  /* 0x0000e000ff027b82 */ /* 0x000ef00000000a00 */
[----:B------:R-:W4:Y:S01]  /*0070*/  LDC.64 R4, c[0x0][0x388] ;  /* 0x0000e200ff047b82 */ /* 0x000f220000000a00 */
[----:B0-----:R-:W-:-:S05]  /*0080*/  IMAD R0, R0, UR6, R7 ;  /* 0x0000000600007c24 */ /* 0x001fca000f8e0207 */
[----:B--2---:R-:W-:Y:S02]  /*0090*/  VIADDMNMX R9, R9, 0xffffffff, R0, PT ;  /* 0xffffffff09097846 */ /* 0x004fe40003800100 */
[----:B------:R-:W0:Y:S03]  /*00a0*/  LDC.64 R6, c[0x0][0x390] ;  /* 0x0000e400ff067b82 */ /* 0x000e260000000a00 */
[----:B---3--:R-:W-:-:S06]  /*00b0*/  IMAD.WIDE R2, R9, 0x4, R2 ;  /* 0x0000000409027825 */ /* 0x008fcc00078e0202 */
[----:B-1----:R-:W2:Y:S01]  /*00c0*/  LDG.E R2, desc[UR4][R2.64] ;  /* 0x0000000402027981 */ /* 0x002ea2000c1e1900 */
[----:B----4-:R-:W-:-:S06]  /*00d0*/  IMAD.WIDE R4, R9, 0x4, R4 ;  /* 0x0000000409047825 */ /* 0x010fcc00078e0204 */
[----:B------:R-:W2:Y:S01]  /*00e0*/  LDG.E R5, desc[UR4][R4.64] ;  /* 0x0000000404057981 */ /* 0x000ea2000c1e1900 */
[----:B0-----:R-:W-:Y:S01]  /*00f0*/  IMAD.WIDE R6, R9, 0x4, R6 ;  /* 0x0000000409067825 */ /* 0x001fe200078e0206 */
[----:B--2---:R-:W-:-:S05]  /*0100*/  IADD3 R9, PT, PT, R2, R5, RZ ;  /* 0x0000000502097210 */ /* 0x004fca0007ffe0ff */
[----:B------:R-:W-:Y:S01]  /*0110*/  STG.E desc[UR4][R6.64], R9 ;  /* 0x0000000906007986 */ /* 0x000fe2000c101904 */
[----:B------:R-:W-:Y:S05]  /*0120*/  EXIT ;  /* 0x000000000000794d */ /* 0x000fea0003800000 */
.L_x_67:
        /* <DEDUP_REMOVED lines=13> */
.L_x_70:


//--------------------- .nv.global.init           --------------------------
	.section	.nv.global.init,"aw",@progbits
	.align	4
.nv.global.init:
	.type		__cudart_i2opi_f,@object
	.size		__cudart_i2opi_f,(.L_1 - __cudart_i2opi_f)
__cudart_i2opi_f:
        /*0000*/ 	.byte	0x41, 0x90, 0x43, 0x3c, 0x99, 0x95, 0x62, 0xdb, 0xc0, 0xdd, 0x34, 0xf5, 0xd1, 0x57, 0x27, 0xfc
        /*0010*/ 	.byte	0x29, 0x15, 0x44, 0x4e, 0x6e, 0x83, 0xf9, 0xa2
.L_1:


//--------------------- .nv.shared.reserved.0     --------------------------
	.section	.nv.shared.reserved.0,"aw",@nobits
	.weak		__nv_reservedSMEM_offset_0_alias
	.size		__nv_reservedSMEM_offset_0_alias, 0, 64
	.other		__nv_reservedSMEM_offset_0_alias,@"STO_CUDA_RESERVED_SHARED STV_DEFAULT"
__nv_reservedSMEM_offset_0_alias:
	.zero		0
	.zero		64


//--------------------- .nv.constant0.resize      --------------------------
	.section	.nv.constant0.resize,"a",@progbits
	.sectionflags	@""
	.align	4
.nv.constant0.resize:
	.zero		936


//--------------------- .nv.constant0.adder       --------------------------
	.section	.nv.constant0.adder,"a",@progbits
	.sectionflags	@""
	.align	4
.nv.constant0.adder:
	.zero		920


//--------------------- SYMBOLS --------------------------

	.type		.nv.reservedSmem.offset0,@object
	.size		.nv.reservedSmem.offset0,0x4
